//
// Generated by NVIDIA NVVM Compiler
//
// Compiler Build ID: CL-36424714
// Cuda compilation tools, release 13.0, V13.0.88
// Based on NVVM 20.0.0
//

.version 9.0
.target sm_100
.address_size 64

	// .globl	_Z8init_UVPiidddPdS_S_S_S_S_
// _ZZ15dt_reductionMaxiiPdS_E5cache has been demoted
// _ZZ12reductionMaxiiPdS_S_E5cache has been demoted

.visible .entry _Z8init_UVPiidddPdS_S_S_S_S_(
	.param .u32 _Z8init_UVPiidddPdS_S_S_S_S__param_0,
	.param .u32 _Z8init_UVPiidddPdS_S_S_S_S__param_1,
	.param .f64 _Z8init_UVPiidddPdS_S_S_S_S__param_2,
	.param .f64 _Z8init_UVPiidddPdS_S_S_S_S__param_3,
	.param .f64 _Z8init_UVPiidddPdS_S_S_S_S__param_4,
	.param .u64 .ptr .align 1 _Z8init_UVPiidddPdS_S_S_S_S__param_5,
	.param .u64 .ptr .align 1 _Z8init_UVPiidddPdS_S_S_S_S__param_6,
	.param .u64 .ptr .align 1 _Z8init_UVPiidddPdS_S_S_S_S__param_7,
	.param .u64 .ptr .align 1 _Z8init_UVPiidddPdS_S_S_S_S__param_8,
	.param .u64 .ptr .align 1 _Z8init_UVPiidddPdS_S_S_S_S__param_9,
	.param .u64 .ptr .align 1 _Z8init_UVPiidddPdS_S_S_S_S__param_10
)
{
	.reg .pred 	%p<2>;
	.reg .b32 	%r<10>;
	.reg .b64 	%rd<21>;
	.reg .b64 	%fd<5>;

	ld.param.u32 	%r2, [_Z8init_UVPiidddPdS_S_S_S_S__param_0];
	ld.param.u32 	%r3, [_Z8init_UVPiidddPdS_S_S_S_S__param_1];
	ld.param.f64 	%fd2, [_Z8init_UVPiidddPdS_S_S_S_S__param_3];
	ld.param.f64 	%fd3, [_Z8init_UVPiidddPdS_S_S_S_S__param_4];
	ld.param.u64 	%rd1, [_Z8init_UVPiidddPdS_S_S_S_S__param_5];
	ld.param.u64 	%rd2, [_Z8init_UVPiidddPdS_S_S_S_S__param_6];
	ld.param.u64 	%rd3, [_Z8init_UVPiidddPdS_S_S_S_S__param_7];
	ld.param.u64 	%rd4, [_Z8init_UVPiidddPdS_S_S_S_S__param_8];
	ld.param.u64 	%rd5, [_Z8init_UVPiidddPdS_S_S_S_S__param_9];
	ld.param.u64 	%rd6, [_Z8init_UVPiidddPdS_S_S_S_S__param_10];
	mov.u32 	%r4, %ctaid.x;
	mov.u32 	%r5, %ntid.x;
	mov.u32 	%r6, %tid.x;
	mad.lo.s32 	%r1, %r4, %r5, %r6;
	add.s32 	%r7, %r2, 2;
	add.s32 	%r8, %r3, 2;
	mul.lo.s32 	%r9, %r8, %r7;
	setp.ge.s32 	%p1, %r1, %r9;
	@%p1 bra 	$L__BB0_2;
	ld.param.f64 	%fd4, [_Z8init_UVPiidddPdS_S_S_S_S__param_2];
	cvta.to.global.u64 	%rd7, %rd1;
	cvta.to.global.u64 	%rd8, %rd2;
	cvta.to.global.u64 	%rd9, %rd3;
	cvta.to.global.u64 	%rd10, %rd4;
	cvta.to.global.u64 	%rd11, %rd5;
	cvta.to.global.u64 	%rd12, %rd6;
	mul.wide.s32 	%rd13, %r1, 8;
	add.s64 	%rd14, %rd7, %rd13;
	st.global.f64 	[%rd14], %fd4;
	add.s64 	%rd15, %rd8, %rd13;
	st.global.f64 	[%rd15], %fd2;
	add.s64 	%rd16, %rd9, %rd13;
	st.global.f64 	[%rd16], %fd3;
	add.s64 	%rd17, %rd10, %rd13;
	mov.b64 	%rd18, 0;
	st.global.u64 	[%rd17], %rd18;
	add.s64 	%rd19, %rd11, %rd13;
	st.global.u64 	[%rd19], %rd18;
	add.s64 	%rd20, %rd12, %rd13;
	st.global.u64 	[%rd20], %rd18;
$L__BB0_2:
	ret;

}
	// .globl	_Z15dt_reductionMaxiiPdS_
.visible .entry _Z15dt_reductionMaxiiPdS_(
	.param .u32 _Z15dt_reductionMaxiiPdS__param_0,
	.param .u32 _Z15dt_reductionMaxiiPdS__param_1,
	.param .u64 .ptr .align 1 _Z15dt_reductionMaxiiPdS__param_2,
	.param .u64 .ptr .align 1 _Z15dt_reductionMaxiiPdS__param_3
)
{
	.reg .pred 	%p<16>;
	.reg .b32 	%r<26>;
	.reg .b64 	%rd<9>;
	.reg .b64 	%fd<15>;
	// demoted variable
	.shared .align 8 .b8 _ZZ15dt_reductionMaxiiPdS_E5cache[2048];
	ld.param.u32 	%r15, [_Z15dt_reductionMaxiiPdS__param_0];
	ld.param.u32 	%r16, [_Z15dt_reductionMaxiiPdS__param_1];
	ld.param.u64 	%rd2, [_Z15dt_reductionMaxiiPdS__param_2];
	ld.param.u64 	%rd3, [_Z15dt_reductionMaxiiPdS__param_3];
	mov.u32 	%r1, %ctaid.x;
	mov.u32 	%r25, %ntid.x;
	mov.u32 	%r3, %tid.x;
	mad.lo.s32 	%r24, %r1, %r25, %r3;
	add.s32 	%r5, %r15, 2;
	add.s32 	%r17, %r16, 2;
	mul.lo.s32 	%r6, %r17, %r5;
	setp.ge.s32 	%p1, %r24, %r6;
	mov.f64 	%fd13, 0d0000000000000000;
	@%p1 bra 	$L__BB1_7;
	add.s32 	%r7, %r15, 1;
	sub.s32 	%r8, %r6, %r5;
	mov.u32 	%r18, %nctaid.x;
	mul.lo.s32 	%r9, %r25, %r18;
	cvta.to.global.u64 	%rd1, %rd3;
	mov.f64 	%fd13, 0d0000000000000000;
$L__BB1_2:
	setp.le.s32 	%p2, %r24, %r7;
	setp.ge.s32 	%p3, %r24, %r8;
	or.pred  	%p4, %p2, %p3;
	@%p4 bra 	$L__BB1_6;
	rem.s32 	%r19, %r24, %r5;
	setp.lt.s32 	%p5, %r19, 1;
	setp.gt.s32 	%p6, %r19, %r15;
	or.pred  	%p7, %p5, %p6;
	@%p7 bra 	$L__BB1_6;
	mul.wide.s32 	%rd4, %r24, 8;
	add.s64 	%rd5, %rd1, %rd4;
	ld.global.f64 	%fd8, [%rd5];
	setp.lt.f64 	%p8, %fd8, 0d0000000000000000;
	neg.f64 	%fd9, %fd8;
	selp.f64 	%fd2, %fd9, %fd8, %p8;
	setp.geu.f64 	%p9, %fd13, %fd2;
	@%p9 bra 	$L__BB1_6;
	mov.f64 	%fd13, %fd2;
$L__BB1_6:
	add.s32 	%r24, %r24, %r9;
	setp.lt.s32 	%p10, %r24, %r6;
	@%p10 bra 	$L__BB1_2;
$L__BB1_7:
	shl.b32 	%r20, %r3, 3;
	mov.u32 	%r21, _ZZ15dt_reductionMaxiiPdS_E5cache;
	add.s32 	%r12, %r21, %r20;
	st.shared.f64 	[%r12], %fd13;
	bar.sync 	0;
	setp.lt.u32 	%p11, %r25, 2;
	@%p11 bra 	$L__BB1_12;
$L__BB1_8:
	mov.u32 	%r13, %r25;
	shr.u32 	%r25, %r13, 1;
	setp.ge.u32 	%p12, %r3, %r25;
	@%p12 bra 	$L__BB1_11;
	ld.shared.f64 	%fd10, [%r12];
	shl.b32 	%r22, %r25, 3;
	add.s32 	%r23, %r12, %r22;
	ld.shared.f64 	%fd5, [%r23];
	setp.geu.f64 	%p13, %fd10, %fd5;
	@%p13 bra 	$L__BB1_11;
	st.shared.f64 	[%r12], %fd5;
$L__BB1_11:
	bar.sync 	0;
	setp.gt.u32 	%p14, %r13, 3;
	@%p14 bra 	$L__BB1_8;
$L__BB1_12:
	setp.ne.s32 	%p15, %r3, 0;
	@%p15 bra 	$L__BB1_14;
	ld.shared.f64 	%fd11, [_ZZ15dt_reductionMaxiiPdS_E5cache];
	cvta.to.global.u64 	%rd6, %rd2;
	mul.wide.u32 	%rd7, %r1, 8;
	add.s64 	%rd8, %rd6, %rd7;
	st.global.f64 	[%rd8], %fd11;
$L__BB1_14:
	ret;

}
	// .globl	_Z13set_NorthBondiiiPdS_
.visible .entry _Z13set_NorthBondiiiPdS_(
	.param .u32 _Z13set_NorthBondiiiPdS__param_0,
	.param .u32 _Z13set_NorthBondiiiPdS__param_1,
	.param .u32 _Z13set_NorthBondiiiPdS__param_2,
	.param .u64 .ptr .align 1 _Z13set_NorthBondiiiPdS__param_3,
	.param .u64 .ptr .align 1 _Z13set_NorthBondiiiPdS__param_4
)
{
	.reg .pred 	%p<18>;
	.reg .b32 	%r<11>;
	.reg .b64 	%rd<32>;
	.reg .b64 	%fd<5>;

	ld.param.u32 	%r3, [_Z13set_NorthBondiiiPdS__param_0];
	ld.param.u32 	%r5, [_Z13set_NorthBondiiiPdS__param_1];
	ld.param.u32 	%r4, [_Z13set_NorthBondiiiPdS__param_2];
	ld.param.u64 	%rd3, [_Z13set_NorthBondiiiPdS__param_3];
	ld.param.u64 	%rd4, [_Z13set_NorthBondiiiPdS__param_4];
	cvta.to.global.u64 	%rd1, %rd4;
	cvta.to.global.u64 	%rd2, %rd3;
	mov.u32 	%r6, %ctaid.x;
	mov.u32 	%r7, %ntid.x;
	mov.u32 	%r8, %tid.x;
	mad.lo.s32 	%r1, %r6, %r7, %r8;
	add.s32 	%r9, %r3, 2;
	add.s32 	%r10, %r5, 2;
	mul.lo.s32 	%r2, %r10, %r9;
	setp.eq.s32 	%p1, %r4, 2;
	@%p1 bra 	$L__BB2_4;
	setp.ne.s32 	%p2, %r4, 1;
	@%p2 bra 	$L__BB2_6;
	setp.ge.s32 	%p8, %r1, %r2;
	setp.lt.s32 	%p9, %r1, 1;
	or.pred  	%p10, %p9, %p8;
	setp.gt.s32 	%p11, %r1, %r3;
	or.pred  	%p12, %p11, %p10;
	@%p12 bra 	$L__BB2_8;
	cvt.u64.u32 	%rd14, %r1;
	cvt.s64.s32 	%rd15, %r3;
	add.s64 	%rd16, %rd15, %rd14;
	shl.b64 	%rd17, %rd16, 3;
	add.s64 	%rd18, %rd2, %rd17;
	ld.global.f64 	%fd3, [%rd18+16];
	mul.wide.u32 	%rd19, %r1, 8;
	add.s64 	%rd20, %rd2, %rd19;
	st.global.f64 	[%rd20], %fd3;
	add.s64 	%rd21, %rd1, %rd17;
	mov.b64 	%rd22, 0;
	st.global.u64 	[%rd21+16], %rd22;
	bra.uni 	$L__BB2_8;
$L__BB2_4:
	setp.ge.s32 	%p3, %r1, %r2;
	setp.lt.s32 	%p4, %r1, 1;
	or.pred  	%p5, %p4, %p3;
	setp.gt.s32 	%p6, %r1, %r3;
	or.pred  	%p7, %p6, %p5;
	@%p7 bra 	$L__BB2_8;
	cvt.u64.u32 	%rd5, %r1;
	cvt.s64.s32 	%rd6, %r3;
	add.s64 	%rd7, %rd6, %rd5;
	shl.b64 	%rd8, %rd7, 3;
	add.s64 	%rd9, %rd2, %rd8;
	ld.global.f64 	%fd1, [%rd9+16];
	neg.f64 	%fd2, %fd1;
	mul.wide.u32 	%rd10, %r1, 8;
	add.s64 	%rd11, %rd2, %rd10;
	st.global.f64 	[%rd11], %fd2;
	add.s64 	%rd12, %rd1, %rd8;
	mov.b64 	%rd13, 0;
	st.global.u64 	[%rd12+16], %rd13;
	bra.uni 	$L__BB2_8;
$L__BB2_6:
	setp.ge.s32 	%p13, %r1, %r2;
	setp.lt.s32 	%p14, %r1, 1;
	or.pred  	%p15, %p14, %p13;
	setp.gt.s32 	%p16, %r1, %r3;
	or.pred  	%p17, %p16, %p15;
	@%p17 bra 	$L__BB2_8;
	cvt.u64.u32 	%rd23, %r1;
	cvt.s64.s32 	%rd24, %r3;
	add.s64 	%rd25, %rd24, %rd23;
	shl.b64 	%rd26, %rd25, 3;
	add.s64 	%rd27, %rd2, %rd26;
	ld.global.f64 	%fd4, [%rd27+16];
	mul.wide.u32 	%rd28, %r1, 8;
	add.s64 	%rd29, %rd2, %rd28;
	st.global.f64 	[%rd29], %fd4;
	add.s64 	%rd30, %rd1, %rd26;
	mov.b64 	%rd31, 0;
	st.global.u64 	[%rd30+16], %rd31;
$L__BB2_8:
	ret;

}
	// .globl	_Z13set_SouthBondiiiPdS_
.visible .entry _Z13set_SouthBondiiiPdS_(
	.param .u32 _Z13set_SouthBondiiiPdS__param_0,
	.param .u32 _Z13set_SouthBondiiiPdS__param_1,
	.param .u32 _Z13set_SouthBondiiiPdS__param_2,
	.param .u64 .ptr .align 1 _Z13set_SouthBondiiiPdS__param_3,
	.param .u64 .ptr .align 1 _Z13set_SouthBondiiiPdS__param_4
)
{
	.reg .pred 	%p<18>;
	.reg .b32 	%r<15>;
	.reg .b64 	%rd<24>;
	.reg .b64 	%fd<5>;

	ld.param.u32 	%r4, [_Z13set_SouthBondiiiPdS__param_0];
	ld.param.u32 	%r5, [_Z13set_SouthBondiiiPdS__param_1];
	ld.param.u32 	%r6, [_Z13set_SouthBondiiiPdS__param_2];
	ld.param.u64 	%rd3, [_Z13set_SouthBondiiiPdS__param_3];
	ld.param.u64 	%rd4, [_Z13set_SouthBondiiiPdS__param_4];
	cvta.to.global.u64 	%rd1, %rd4;
	cvta.to.global.u64 	%rd2, %rd3;
	mov.u32 	%r7, %ctaid.x;
	mov.u32 	%r8, %ntid.x;
	mov.u32 	%r9, %tid.x;
	mad.lo.s32 	%r1, %r7, %r8, %r9;
	add.s32 	%r2, %r4, 2;
	add.s32 	%r10, %r5, 2;
	mul.lo.s32 	%r3, %r10, %r2;
	setp.eq.s32 	%p1, %r6, 2;
	@%p1 bra 	$L__BB3_4;
	setp.ne.s32 	%p2, %r6, 1;
	@%p2 bra 	$L__BB3_6;
	setp.ge.s32 	%p8, %r1, %r3;
	setp.lt.s32 	%p9, %r1, 1;
	or.pred  	%p10, %p9, %p8;
	setp.gt.s32 	%p11, %r1, %r4;
	or.pred  	%p12, %p11, %p10;
	@%p12 bra 	$L__BB3_8;
	mad.lo.s32 	%r13, %r5, %r2, %r1;
	mul.wide.s32 	%rd12, %r13, 8;
	add.s64 	%rd13, %rd2, %rd12;
	ld.global.f64 	%fd3, [%rd13];
	mul.wide.s32 	%rd14, %r2, 8;
	add.s64 	%rd15, %rd13, %rd14;
	st.global.f64 	[%rd15], %fd3;
	add.s64 	%rd16, %rd1, %rd12;
	mov.b64 	%rd17, 0;
	st.global.u64 	[%rd16], %rd17;
	bra.uni 	$L__BB3_8;
$L__BB3_4:
	setp.ge.s32 	%p3, %r1, %r3;
	setp.lt.s32 	%p4, %r1, 1;
	or.pred  	%p5, %p4, %p3;
	setp.gt.s32 	%p6, %r1, %r4;
	or.pred  	%p7, %p6, %p5;
	@%p7 bra 	$L__BB3_8;
	mad.lo.s32 	%r11, %r5, %r2, %r1;
	mul.wide.s32 	%rd5, %r11, 8;
	add.s64 	%rd6, %rd2, %rd5;
	ld.global.f64 	%fd1, [%rd6];
	neg.f64 	%fd2, %fd1;
	add.s32 	%r12, %r11, %r2;
	mul.wide.s32 	%rd7, %r2, 8;
	add.s64 	%rd8, %rd6, %rd7;
	st.global.f64 	[%rd8], %fd2;
	mul.wide.s32 	%rd9, %r12, 8;
	add.s64 	%rd10, %rd1, %rd9;
	mov.b64 	%rd11, 0;
	st.global.u64 	[%rd10], %rd11;
	bra.uni 	$L__BB3_8;
$L__BB3_6:
	setp.ge.s32 	%p13, %r1, %r3;
	setp.lt.s32 	%p14, %r1, 1;
	or.pred  	%p15, %p14, %p13;
	setp.gt.s32 	%p16, %r1, %r4;
	or.pred  	%p17, %p16, %p15;
	@%p17 bra 	$L__BB3_8;
	mad.lo.s32 	%r14, %r5, %r2, %r1;
	mul.wide.s32 	%rd18, %r14, 8;
	add.s64 	%rd19, %rd2, %rd18;
	ld.global.f64 	%fd4, [%rd19];
	mul.wide.s32 	%rd20, %r2, 8;
	add.s64 	%rd21, %rd19, %rd20;
	st.global.f64 	[%rd21], %fd4;
	add.s64 	%rd22, %rd1, %rd18;
	mov.b64 	%rd23, 0;
	st.global.u64 	[%rd22], %rd23;
$L__BB3_8:
	ret;

}
	// .globl	_Z12set_WestBondiiiPdS_
.visible .entry _Z12set_WestBondiiiPdS_(
	.param .u32 _Z12set_WestBondiiiPdS__param_0,
	.param .u32 _Z12set_WestBondiiiPdS__param_1,
	.param .u32 _Z12set_WestBondiiiPdS__param_2,
	.param .u64 .ptr .align 1 _Z12set_WestBondiiiPdS__param_3,
	.param .u64 .ptr .align 1 _Z12set_WestBondiiiPdS__param_4
)
{
	.reg .pred 	%p<18>;
	.reg .b32 	%r<23>;
	.reg .b64 	%rd<17>;
	.reg .b64 	%fd<5>;

	ld.param.u32 	%r4, [_Z12set_WestBondiiiPdS__param_0];
	ld.param.u32 	%r6, [_Z12set_WestBondiiiPdS__param_1];
	ld.param.u32 	%r5, [_Z12set_WestBondiiiPdS__param_2];
	ld.param.u64 	%rd3, [_Z12set_WestBondiiiPdS__param_3];
	ld.param.u64 	%rd4, [_Z12set_WestBondiiiPdS__param_4];
	cvta.to.global.u64 	%rd1, %rd4;
	cvta.to.global.u64 	%rd2, %rd3;
	mov.u32 	%r7, %ctaid.x;
	mov.u32 	%r8, %ntid.x;
	mov.u32 	%r9, %tid.x;
	mad.lo.s32 	%r1, %r7, %r8, %r9;
	add.s32 	%r2, %r4, 2;
	add.s32 	%r10, %r6, 2;
	mul.lo.s32 	%r3, %r10, %r2;
	setp.eq.s32 	%p1, %r5, 2;
	@%p1 bra 	$L__BB4_6;
	setp.ne.s32 	%p2, %r5, 1;
	@%p2 bra 	$L__BB4_10;
	setp.ge.s32 	%p8, %r1, %r3;
	@%p8 bra 	$L__BB4_14;
	rem.s32 	%r15, %r1, %r2;
	setp.ne.s32 	%p9, %r15, 1;
	add.s32 	%r16, %r4, 1;
	setp.le.s32 	%p10, %r1, %r16;
	or.pred  	%p11, %p9, %p10;
	@%p11 bra 	$L__BB4_14;
	sub.s32 	%r17, %r3, %r4;
	add.s32 	%r18, %r17, -2;
	setp.ge.s32 	%p12, %r1, %r18;
	@%p12 bra 	$L__BB4_14;
	mul.wide.s32 	%rd9, %r1, 8;
	add.s64 	%rd10, %rd2, %rd9;
	mov.b64 	%rd11, 0;
	st.global.u64 	[%rd10+-8], %rd11;
	add.s64 	%rd12, %rd1, %rd9;
	ld.global.f64 	%fd3, [%rd12];
	st.global.f64 	[%rd12+-8], %fd3;
	bra.uni 	$L__BB4_14;
$L__BB4_6:
	setp.ge.s32 	%p3, %r1, %r3;
	@%p3 bra 	$L__BB4_14;
	rem.s32 	%r11, %r1, %r2;
	setp.ne.s32 	%p4, %r11, 1;
	add.s32 	%r12, %r4, 1;
	setp.le.s32 	%p5, %r1, %r12;
	or.pred  	%p6, %p4, %p5;
	@%p6 bra 	$L__BB4_14;
	sub.s32 	%r13, %r3, %r4;
	add.s32 	%r14, %r13, -2;
	setp.ge.s32 	%p7, %r1, %r14;
	@%p7 bra 	$L__BB4_14;
	mul.wide.s32 	%rd5, %r1, 8;
	add.s64 	%rd6, %rd2, %rd5;
	mov.b64 	%rd7, 0;
	st.global.u64 	[%rd6+-8], %rd7;
	add.s64 	%rd8, %rd1, %rd5;
	ld.global.f64 	%fd1, [%rd8];
	neg.f64 	%fd2, %fd1;
	st.global.f64 	[%rd8+-8], %fd2;
	bra.uni 	$L__BB4_14;
$L__BB4_10:
	setp.ge.s32 	%p13, %r1, %r3;
	@%p13 bra 	$L__BB4_14;
	rem.s32 	%r19, %r1, %r2;
	setp.ne.s32 	%p14, %r19, 1;
	add.s32 	%r20, %r4, 1;
	setp.le.s32 	%p15, %r1, %r20;
	or.pred  	%p16, %p14, %p15;
	@%p16 bra 	$L__BB4_14;
	sub.s32 	%r21, %r3, %r4;
	add.s32 	%r22, %r21, -2;
	setp.ge.s32 	%p17, %r1, %r22;
	@%p17 bra 	$L__BB4_14;
	mul.wide.s32 	%rd13, %r1, 8;
	add.s64 	%rd14, %rd2, %rd13;
	mov.b64 	%rd15, 0;
	st.global.u64 	[%rd14+-8], %rd15;
	add.s64 	%rd16, %rd1, %rd13;
	ld.global.f64 	%fd4, [%rd16];
	st.global.f64 	[%rd16+-8], %fd4;
$L__BB4_14:
	ret;

}
	// .globl	_Z12set_EastBondiiiPdS_
.visible .entry _Z12set_EastBondiiiPdS_(
	.param .u32 _Z12set_EastBondiiiPdS__param_0,
	.param .u32 _Z12set_EastBondiiiPdS__param_1,
	.param .u32 _Z12set_EastBondiiiPdS__param_2,
	.param .u64 .ptr .align 1 _Z12set_EastBondiiiPdS__param_3,
	.param .u64 .ptr .align 1 _Z12set_EastBondiiiPdS__param_4
)
{
	.reg .pred 	%p<18>;
	.reg .b32 	%r<23>;
	.reg .b64 	%rd<17>;
	.reg .b64 	%fd<5>;

	ld.param.u32 	%r4, [_Z12set_EastBondiiiPdS__param_0];
	ld.param.u32 	%r6, [_Z12set_EastBondiiiPdS__param_1];
	ld.param.u32 	%r5, [_Z12set_EastBondiiiPdS__param_2];
	ld.param.u64 	%rd3, [_Z12set_EastBondiiiPdS__param_3];
	ld.param.u64 	%rd4, [_Z12set_EastBondiiiPdS__param_4];
	cvta.to.global.u64 	%rd1, %rd4;
	cvta.to.global.u64 	%rd2, %rd3;
	mov.u32 	%r7, %ctaid.x;
	mov.u32 	%r8, %ntid.x;
	mov.u32 	%r9, %tid.x;
	mad.lo.s32 	%r1, %r7, %r8, %r9;
	add.s32 	%r2, %r4, 2;
	add.s32 	%r10, %r6, 2;
	mul.lo.s32 	%r3, %r10, %r2;
	setp.eq.s32 	%p1, %r5, 2;
	@%p1 bra 	$L__BB5_6;
	setp.ne.s32 	%p2, %r5, 1;
	@%p2 bra 	$L__BB5_10;
	setp.ge.s32 	%p8, %r1, %r3;
	@%p8 bra 	$L__BB5_14;
	rem.s32 	%r15, %r1, %r2;
	add.s32 	%r16, %r4, 1;
	setp.ne.s32 	%p9, %r15, %r16;
	setp.le.s32 	%p10, %r1, %r16;
	or.pred  	%p11, %p10, %p9;
	@%p11 bra 	$L__BB5_14;
	sub.s32 	%r17, %r3, %r4;
	add.s32 	%r18, %r17, -2;
	setp.ge.s32 	%p12, %r1, %r18;
	@%p12 bra 	$L__BB5_14;
	mul.wide.s32 	%rd9, %r1, 8;
	add.s64 	%rd10, %rd2, %rd9;
	mov.b64 	%rd11, 0;
	st.global.u64 	[%rd10+-8], %rd11;
	add.s64 	%rd12, %rd1, %rd9;
	ld.global.f64 	%fd3, [%rd12+-8];
	st.global.f64 	[%rd12], %fd3;
	bra.uni 	$L__BB5_14;
$L__BB5_6:
	setp.ge.s32 	%p3, %r1, %r3;
	@%p3 bra 	$L__BB5_14;
	rem.s32 	%r11, %r1, %r2;
	add.s32 	%r12, %r4, 1;
	setp.ne.s32 	%p4, %r11, %r12;
	setp.le.s32 	%p5, %r1, %r12;
	or.pred  	%p6, %p5, %p4;
	@%p6 bra 	$L__BB5_14;
	sub.s32 	%r13, %r3, %r4;
	add.s32 	%r14, %r13, -2;
	setp.ge.s32 	%p7, %r1, %r14;
	@%p7 bra 	$L__BB5_14;
	mul.wide.s32 	%rd5, %r1, 8;
	add.s64 	%rd6, %rd2, %rd5;
	mov.b64 	%rd7, 0;
	st.global.u64 	[%rd6+-8], %rd7;
	add.s64 	%rd8, %rd1, %rd5;
	ld.global.f64 	%fd1, [%rd8+-8];
	neg.f64 	%fd2, %fd1;
	st.global.f64 	[%rd8], %fd2;
	bra.uni 	$L__BB5_14;
$L__BB5_10:
	setp.ge.s32 	%p13, %r1, %r3;
	@%p13 bra 	$L__BB5_14;
	rem.s32 	%r19, %r1, %r2;
	add.s32 	%r20, %r4, 1;
	setp.ne.s32 	%p14, %r19, %r20;
	setp.le.s32 	%p15, %r1, %r20;
	or.pred  	%p16, %p15, %p14;
	@%p16 bra 	$L__BB5_14;
	sub.s32 	%r21, %r3, %r4;
	add.s32 	%r22, %r21, -2;
	setp.ge.s32 	%p17, %r1, %r22;
	@%p17 bra 	$L__BB5_14;
	mul.wide.s32 	%rd13, %r1, 8;
	add.s64 	%rd14, %rd2, %rd13;
	mov.b64 	%rd15, 0;
	st.global.u64 	[%rd14+-8], %rd15;
	add.s64 	%rd16, %rd1, %rd13;
	ld.global.f64 	%fd4, [%rd16+-8];
	st.global.f64 	[%rd16], %fd4;
$L__BB5_14:
	ret;

}
	// .globl	_Z26set_lidDrivenCavityProblemdiiPd
.visible .entry _Z26set_lidDrivenCavityProblemdiiPd(
	.param .f64 _Z26set_lidDrivenCavityProblemdiiPd_param_0,
	.param .u32 _Z26set_lidDrivenCavityProblemdiiPd_param_1,
	.param .u32 _Z26set_lidDrivenCavityProblemdiiPd_param_2,
	.param .u64 .ptr .align 1 _Z26set_lidDrivenCavityProblemdiiPd_param_3
)
{
	.reg .pred 	%p<6>;
	.reg .b32 	%r<10>;
	.reg .b64 	%rd<10>;
	.reg .b64 	%fd<5>;

	ld.param.f64 	%fd1, [_Z26set_lidDrivenCavityProblemdiiPd_param_0];
	ld.param.u32 	%r2, [_Z26set_lidDrivenCavityProblemdiiPd_param_1];
	ld.param.u32 	%r3, [_Z26set_lidDrivenCavityProblemdiiPd_param_2];
	ld.param.u64 	%rd1, [_Z26set_lidDrivenCavityProblemdiiPd_param_3];
	mov.u32 	%r4, %ctaid.x;
	mov.u32 	%r5, %ntid.x;
	mov.u32 	%r6, %tid.x;
	mad.lo.s32 	%r1, %r4, %r5, %r6;
	add.s32 	%r7, %r2, 2;
	add.s32 	%r8, %r3, 2;
	mul.lo.s32 	%r9, %r8, %r7;
	setp.ge.s32 	%p1, %r1, %r9;
	setp.lt.s32 	%p2, %r1, 1;
	or.pred  	%p3, %p2, %p1;
	setp.gt.s32 	%p4, %r1, %r2;
	or.pred  	%p5, %p4, %p3;
	@%p5 bra 	$L__BB6_2;
	cvta.to.global.u64 	%rd2, %rd1;
	add.f64 	%fd2, %fd1, %fd1;
	cvt.u64.u32 	%rd3, %r1;
	cvt.s64.s32 	%rd4, %r2;
	add.s64 	%rd5, %rd4, %rd3;
	shl.b64 	%rd6, %rd5, 3;
	add.s64 	%rd7, %rd2, %rd6;
	ld.global.f64 	%fd3, [%rd7+16];
	sub.f64 	%fd4, %fd2, %fd3;
	mul.wide.u32 	%rd8, %r1, 8;
	add.s64 	%rd9, %rd2, %rd8;
	st.global.f64 	[%rd9], %fd4;
$L__BB6_2:
	ret;

}
	// .globl	_Z7comp_FGiidddddddPdS_S_S_
.visible .entry _Z7comp_FGiidddddddPdS_S_S_(
	.param .u32 _Z7comp_FGiidddddddPdS_S_S__param_0,
	.param .u32 _Z7comp_FGiidddddddPdS_S_S__param_1,
	.param .f64 _Z7comp_FGiidddddddPdS_S_S__param_2,
	.param .f64 _Z7comp_FGiidddddddPdS_S_S__param_3,
	.param .f64 _Z7comp_FGiidddddddPdS_S_S__param_4,
	.param .f64 _Z7comp_FGiidddddddPdS_S_S__param_5,
	.param .f64 _Z7comp_FGiidddddddPdS_S_S__param_6,
	.param .f64 _Z7comp_FGiidddddddPdS_S_S__param_7,
	.param .f64 _Z7comp_FGiidddddddPdS_S_S__param_8,
	.param .u64 .ptr .align 1 _Z7comp_FGiidddddddPdS_S_S__param_9,
	.param .u64 .ptr .align 1 _Z7comp_FGiidddddddPdS_S_S__param_10,
	.param .u64 .ptr .align 1 _Z7comp_FGiidddddddPdS_S_S__param_11,
	.param .u64 .ptr .align 1 _Z7comp_FGiidddddddPdS_S_S__param_12
)
{
	.reg .pred 	%p<31>;
	.reg .b32 	%r<26>;
	.reg .b64 	%rd<39>;
	.reg .b64 	%fd<158>;

	ld.param.u32 	%r5, [_Z7comp_FGiidddddddPdS_S_S__param_0];
	ld.param.u32 	%r6, [_Z7comp_FGiidddddddPdS_S_S__param_1];
	ld.param.f64 	%fd7, [_Z7comp_FGiidddddddPdS_S_S__param_8];
	ld.param.u64 	%rd9, [_Z7comp_FGiidddddddPdS_S_S__param_9];
	ld.param.u64 	%rd10, [_Z7comp_FGiidddddddPdS_S_S__param_10];
	ld.param.u64 	%rd11, [_Z7comp_FGiidddddddPdS_S_S__param_11];
	ld.param.u64 	%rd12, [_Z7comp_FGiidddddddPdS_S_S__param_12];
	cvta.to.global.u64 	%rd1, %rd12;
	cvta.to.global.u64 	%rd2, %rd10;
	cvta.to.global.u64 	%rd3, %rd11;
	cvta.to.global.u64 	%rd4, %rd9;
	mov.u32 	%r7, %ctaid.x;
	mov.u32 	%r8, %ntid.x;
	mov.u32 	%r9, %tid.x;
	mad.lo.s32 	%r10, %r7, %r8, %r9;
	add.s32 	%r1, %r5, 2;
	add.s32 	%r11, %r6, 2;
	mul.lo.s32 	%r2, %r11, %r1;
	setp.lt.s32 	%p2, %r10, %r2;
	add.s32 	%r3, %r5, 1;
	setp.gt.s32 	%p3, %r10, %r3;
	and.pred  	%p1, %p2, %p3;
	cvt.s64.s32 	%rd5, %r10;
	mul.wide.s32 	%rd13, %r10, 8;
	add.s64 	%rd6, %rd4, %rd13;
	cvt.s64.s32 	%rd7, %r5;
	sub.s64 	%rd8, %rd5, %rd7;
	not.pred 	%p4, %p1;
	@%p4 bra 	$L__BB7_6;
	cvt.u32.u64 	%r12, %rd5;
	sub.s32 	%r13, %r2, %r1;
	setp.ge.s32 	%p5, %r12, %r13;
	@%p5 bra 	$L__BB7_6;
	rem.s32 	%r4, %r12, %r1;
	setp.lt.s32 	%p6, %r4, 1;
	setp.ge.s32 	%p7, %r4, %r5;
	or.pred  	%p8, %p6, %p7;
	@%p8 bra 	$L__BB7_4;
	ld.param.f64 	%fd156, [_Z7comp_FGiidddddddPdS_S_S__param_6];
	ld.param.f64 	%fd154, [_Z7comp_FGiidddddddPdS_S_S__param_5];
	ld.param.f64 	%fd152, [_Z7comp_FGiidddddddPdS_S_S__param_4];
	ld.param.f64 	%fd150, [_Z7comp_FGiidddddddPdS_S_S__param_3];
	ld.param.f64 	%fd148, [_Z7comp_FGiidddddddPdS_S_S__param_2];
	shl.b64 	%rd16, %rd5, 3;
	add.s64 	%rd17, %rd4, %rd16;
	ld.global.f64 	%fd9, [%rd17+8];
	ld.global.f64 	%fd10, [%rd17];
	ld.global.f64 	%fd11, [%rd17+-8];
	add.f64 	%fd12, %fd10, %fd10;
	sub.f64 	%fd13, %fd9, %fd12;
	add.f64 	%fd14, %fd11, %fd13;
	mul.f64 	%fd15, %fd150, %fd150;
	div.rn.f64 	%fd16, %fd14, %fd15;
	shl.b64 	%rd18, %rd8, 3;
	add.s64 	%rd19, %rd4, %rd18;
	ld.global.f64 	%fd17, [%rd19+-16];
	shl.b64 	%rd20, %rd7, 3;
	add.s64 	%rd21, %rd17, %rd20;
	ld.global.f64 	%fd18, [%rd21+16];
	sub.f64 	%fd19, %fd17, %fd12;
	add.f64 	%fd20, %fd18, %fd19;
	mul.f64 	%fd21, %fd152, %fd152;
	div.rn.f64 	%fd22, %fd20, %fd21;
	add.f64 	%fd23, %fd10, %fd9;
	mul.f64 	%fd24, %fd23, 0d3FE0000000000000;
	mul.f64 	%fd25, %fd23, %fd24;
	mul.f64 	%fd26, %fd25, 0d3FE0000000000000;
	add.f64 	%fd27, %fd10, %fd11;
	mul.f64 	%fd28, %fd27, 0d3FE0000000000000;
	mul.f64 	%fd29, %fd27, %fd28;
	mul.f64 	%fd30, %fd29, 0d3FE0000000000000;
	sub.f64 	%fd31, %fd26, %fd30;
	div.rn.f64 	%fd32, %fd31, %fd150;
	div.rn.f64 	%fd33, %fd148, %fd150;
	setp.lt.f64 	%p12, %fd23, 0d0000000000000000;
	neg.f64 	%fd34, %fd23;
	selp.f64 	%fd35, %fd34, %fd23, %p12;
	mul.f64 	%fd36, %fd35, 0d3FE0000000000000;
	sub.f64 	%fd37, %fd10, %fd9;
	mul.f64 	%fd38, %fd37, 0d3FE0000000000000;
	mul.f64 	%fd39, %fd38, %fd36;
	setp.lt.f64 	%p13, %fd27, 0d0000000000000000;
	neg.f64 	%fd40, %fd27;
	selp.f64 	%fd41, %fd40, %fd27, %p13;
	mul.f64 	%fd42, %fd41, 0d3FE0000000000000;
	sub.f64 	%fd43, %fd11, %fd10;
	mul.f64 	%fd44, %fd43, 0d3FE0000000000000;
	mul.f64 	%fd45, %fd44, %fd42;
	sub.f64 	%fd46, %fd39, %fd45;
	fma.rn.f64 	%fd47, %fd33, %fd46, %fd32;
	add.s64 	%rd22, %rd2, %rd16;
	ld.global.f64 	%fd48, [%rd22];
	ld.global.f64 	%fd49, [%rd22+8];
	add.s64 	%rd23, %rd22, %rd20;
	ld.global.f64 	%fd50, [%rd23+16];
	ld.global.f64 	%fd51, [%rd23+24];
	add.f64 	%fd52, %fd48, %fd49;
	add.f64 	%fd53, %fd17, %fd10;
	mul.f64 	%fd54, %fd53, %fd52;
	add.f64 	%fd55, %fd50, %fd51;
	add.f64 	%fd56, %fd10, %fd18;
	mul.f64 	%fd57, %fd56, %fd55;
	sub.f64 	%fd58, %fd54, %fd57;
	mul.f64 	%fd59, %fd58, 0d3FE0000000000000;
	mul.f64 	%fd60, %fd148, 0d3FE0000000000000;
	mul.f64 	%fd61, %fd60, %fd152;
	setp.lt.f64 	%p14, %fd52, 0d0000000000000000;
	neg.f64 	%fd62, %fd52;
	selp.f64 	%fd63, %fd62, %fd52, %p14;
	sub.f64 	%fd64, %fd10, %fd17;
	mul.f64 	%fd65, %fd64, %fd63;
	setp.lt.f64 	%p15, %fd55, 0d0000000000000000;
	neg.f64 	%fd66, %fd55;
	selp.f64 	%fd67, %fd66, %fd55, %p15;
	sub.f64 	%fd68, %fd18, %fd10;
	mul.f64 	%fd69, %fd68, %fd67;
	sub.f64 	%fd70, %fd65, %fd69;
	mul.f64 	%fd71, %fd61, %fd70;
	fma.rn.f64 	%fd72, %fd152, %fd59, %fd71;
	add.f64 	%fd73, %fd16, %fd22;
	div.rn.f64 	%fd74, %fd73, %fd154;
	sub.f64 	%fd75, %fd74, %fd47;
	sub.f64 	%fd76, %fd75, %fd72;
	add.f64 	%fd77, %fd156, %fd76;
	fma.rn.f64 	%fd78, %fd7, %fd77, %fd10;
	add.s64 	%rd24, %rd3, %rd16;
	st.global.f64 	[%rd24], %fd78;
	bra.uni 	$L__BB7_6;
$L__BB7_4:
	setp.ne.s32 	%p9, %r4, 0;
	setp.ne.s32 	%p10, %r4, %r3;
	and.pred  	%p11, %p9, %p10;
	@%p11 bra 	$L__BB7_6;
	ld.global.f64 	%fd8, [%rd6];
	shl.b64 	%rd14, %rd5, 3;
	add.s64 	%rd15, %rd3, %rd14;
	st.global.f64 	[%rd15], %fd8;
$L__BB7_6:
	cvt.u32.u64 	%r15, %rd5;
	setp.ge.s32 	%p16, %r15, %r2;
	shl.b32 	%r16, %r1, 1;
	setp.lt.s32 	%p17, %r15, %r16;
	or.pred  	%p18, %p17, %p16;
	@%p18 bra 	$L__BB7_10;
	sub.s32 	%r18, %r2, %r1;
	setp.ge.s32 	%p19, %r15, %r18;
	@%p19 bra 	$L__BB7_10;
	rem.s32 	%r20, %r15, %r1;
	setp.lt.s32 	%p20, %r20, 1;
	setp.gt.s32 	%p21, %r20, %r5;
	or.pred  	%p22, %p20, %p21;
	@%p22 bra 	$L__BB7_10;
	ld.param.f64 	%fd157, [_Z7comp_FGiidddddddPdS_S_S__param_7];
	ld.param.f64 	%fd155, [_Z7comp_FGiidddddddPdS_S_S__param_5];
	ld.param.f64 	%fd153, [_Z7comp_FGiidddddddPdS_S_S__param_4];
	ld.param.f64 	%fd151, [_Z7comp_FGiidddddddPdS_S_S__param_3];
	ld.param.f64 	%fd149, [_Z7comp_FGiidddddddPdS_S_S__param_2];
	shl.b64 	%rd25, %rd5, 3;
	add.s64 	%rd26, %rd2, %rd25;
	ld.global.f64 	%fd79, [%rd26+8];
	ld.global.f64 	%fd80, [%rd26];
	ld.global.f64 	%fd81, [%rd26+-8];
	add.f64 	%fd82, %fd80, %fd80;
	sub.f64 	%fd83, %fd79, %fd82;
	add.f64 	%fd84, %fd81, %fd83;
	mul.f64 	%fd85, %fd151, %fd151;
	div.rn.f64 	%fd86, %fd84, %fd85;
	shl.b64 	%rd27, %rd8, 3;
	add.s64 	%rd28, %rd2, %rd27;
	ld.global.f64 	%fd87, [%rd28+-16];
	shl.b64 	%rd29, %rd7, 3;
	add.s64 	%rd30, %rd26, %rd29;
	ld.global.f64 	%fd88, [%rd30+16];
	sub.f64 	%fd89, %fd87, %fd82;
	add.f64 	%fd90, %fd88, %fd89;
	mul.f64 	%fd91, %fd153, %fd153;
	div.rn.f64 	%fd92, %fd90, %fd91;
	add.s64 	%rd31, %rd4, %rd27;
	ld.global.f64 	%fd93, [%rd31+-16];
	add.s64 	%rd32, %rd4, %rd25;
	ld.global.f64 	%fd94, [%rd32];
	ld.global.f64 	%fd95, [%rd32+-8];
	sub.s32 	%r22, %r15, %r5;
	add.s32 	%r23, %r22, -3;
	mul.wide.s32 	%rd33, %r23, 8;
	add.s64 	%rd34, %rd4, %rd33;
	ld.global.f64 	%fd96, [%rd34];
	add.f64 	%fd97, %fd93, %fd94;
	add.f64 	%fd98, %fd80, %fd79;
	mul.f64 	%fd99, %fd98, %fd97;
	add.f64 	%fd100, %fd95, %fd96;
	add.f64 	%fd101, %fd81, %fd80;
	mul.f64 	%fd102, %fd101, %fd100;
	sub.f64 	%fd103, %fd99, %fd102;
	mul.f64 	%fd104, %fd103, 0d3FE0000000000000;
	mul.f64 	%fd105, %fd149, 0d3FE0000000000000;
	mul.f64 	%fd106, %fd105, %fd151;
	setp.lt.f64 	%p23, %fd97, 0d0000000000000000;
	neg.f64 	%fd107, %fd97;
	selp.f64 	%fd108, %fd107, %fd97, %p23;
	sub.f64 	%fd109, %fd80, %fd79;
	mul.f64 	%fd110, %fd109, %fd108;
	setp.lt.f64 	%p24, %fd100, 0d0000000000000000;
	neg.f64 	%fd111, %fd100;
	selp.f64 	%fd112, %fd111, %fd100, %p24;
	sub.f64 	%fd113, %fd81, %fd80;
	mul.f64 	%fd114, %fd113, %fd112;
	sub.f64 	%fd115, %fd110, %fd114;
	mul.f64 	%fd116, %fd106, %fd115;
	fma.rn.f64 	%fd117, %fd151, %fd104, %fd116;
	add.f64 	%fd118, %fd87, %fd80;
	mul.f64 	%fd119, %fd118, 0d3FE0000000000000;
	mul.f64 	%fd120, %fd118, %fd119;
	mul.f64 	%fd121, %fd120, 0d3FE0000000000000;
	add.f64 	%fd122, %fd80, %fd88;
	mul.f64 	%fd123, %fd122, 0d3FE0000000000000;
	mul.f64 	%fd124, %fd122, %fd123;
	mul.f64 	%fd125, %fd124, 0d3FE0000000000000;
	sub.f64 	%fd126, %fd121, %fd125;
	div.rn.f64 	%fd127, %fd126, %fd153;
	div.rn.f64 	%fd128, %fd149, %fd153;
	setp.lt.f64 	%p25, %fd119, 0d0000000000000000;
	neg.f64 	%fd129, %fd119;
	selp.f64 	%fd130, %fd129, %fd119, %p25;
	sub.f64 	%fd131, %fd80, %fd87;
	mul.f64 	%fd132, %fd131, 0d3FE0000000000000;
	mul.f64 	%fd133, %fd132, %fd130;
	setp.lt.f64 	%p26, %fd123, 0d0000000000000000;
	neg.f64 	%fd134, %fd123;
	selp.f64 	%fd135, %fd134, %fd123, %p26;
	sub.f64 	%fd136, %fd88, %fd80;
	mul.f64 	%fd137, %fd136, 0d3FE0000000000000;
	mul.f64 	%fd138, %fd137, %fd135;
	sub.f64 	%fd139, %fd133, %fd138;
	fma.rn.f64 	%fd140, %fd128, %fd139, %fd127;
	add.f64 	%fd141, %fd86, %fd92;
	div.rn.f64 	%fd142, %fd141, %fd155;
	sub.f64 	%fd143, %fd142, %fd117;
	sub.f64 	%fd144, %fd143, %fd140;
	add.f64 	%fd145, %fd157, %fd144;
	fma.rn.f64 	%fd146, %fd7, %fd145, %fd80;
	add.s64 	%rd35, %rd1, %rd25;
	st.global.f64 	[%rd35], %fd146;
	bra.uni 	$L__BB7_13;
$L__BB7_10:
	@%p4 bra 	$L__BB7_13;
	rem.s32 	%r25, %r15, %r1;
	setp.lt.s32 	%p28, %r25, 1;
	setp.gt.s32 	%p29, %r25, %r5;
	or.pred  	%p30, %p28, %p29;
	@%p30 bra 	$L__BB7_13;
	shl.b64 	%rd36, %rd5, 3;
	add.s64 	%rd37, %rd2, %rd36;
	ld.global.f64 	%fd147, [%rd37];
	add.s64 	%rd38, %rd1, %rd36;
	st.global.f64 	[%rd38], %fd147;
$L__BB7_13:
	ret;

}
	// .globl	_Z8comp_RHSiidddPdS_S_
.visible .entry _Z8comp_RHSiidddPdS_S_(
	.param .u32 _Z8comp_RHSiidddPdS_S__param_0,
	.param .u32 _Z8comp_RHSiidddPdS_S__param_1,
	.param .f64 _Z8comp_RHSiidddPdS_S__param_2,
	.param .f64 _Z8comp_RHSiidddPdS_S__param_3,
	.param .f64 _Z8comp_RHSiidddPdS_S__param_4,
	.param .u64 .ptr .align 1 _Z8comp_RHSiidddPdS_S__param_5,
	.param .u64 .ptr .align 1 _Z8comp_RHSiidddPdS_S__param_6,
	.param .u64 .ptr .align 1 _Z8comp_RHSiidddPdS_S__param_7
)
{
	.reg .pred 	%p<8>;
	.reg .b32 	%r<13>;
	.reg .b64 	%rd<13>;
	.reg .b64 	%fd<14>;

	ld.param.u32 	%r4, [_Z8comp_RHSiidddPdS_S__param_0];
	ld.param.u32 	%r5, [_Z8comp_RHSiidddPdS_S__param_1];
	ld.param.f64 	%fd1, [_Z8comp_RHSiidddPdS_S__param_2];
	ld.param.f64 	%fd2, [_Z8comp_RHSiidddPdS_S__param_3];
	ld.param.f64 	%fd3, [_Z8comp_RHSiidddPdS_S__param_4];
	ld.param.u64 	%rd1, [_Z8comp_RHSiidddPdS_S__param_5];
	ld.param.u64 	%rd2, [_Z8comp_RHSiidddPdS_S__param_6];
	ld.param.u64 	%rd3, [_Z8comp_RHSiidddPdS_S__param_7];
	mov.u32 	%r6, %ctaid.x;
	mov.u32 	%r7, %ntid.x;
	mov.u32 	%r8, %tid.x;
	mad.lo.s32 	%r1, %r6, %r7, %r8;
	add.s32 	%r2, %r4, 2;
	add.s32 	%r9, %r5, 2;
	mul.lo.s32 	%r3, %r9, %r2;
	setp.ge.s32 	%p1, %r1, %r3;
	add.s32 	%r10, %r4, 1;
	setp.le.s32 	%p2, %r1, %r10;
	or.pred  	%p3, %p1, %p2;
	@%p3 bra 	$L__BB8_4;
	sub.s32 	%r11, %r3, %r2;
	setp.ge.s32 	%p4, %r1, %r11;
	@%p4 bra 	$L__BB8_4;
	rem.s32 	%r12, %r1, %r2;
	setp.lt.s32 	%p5, %r12, 1;
	setp.gt.s32 	%p6, %r12, %r4;
	or.pred  	%p7, %p5, %p6;
	@%p7 bra 	$L__BB8_4;
	cvta.to.global.u64 	%rd4, %rd2;
	mul.wide.s32 	%rd5, %r1, 8;
	add.s64 	%rd6, %rd4, %rd5;
	ld.global.f64 	%fd4, [%rd6];
	ld.global.f64 	%fd5, [%rd6+-8];
	sub.f64 	%fd6, %fd4, %fd5;
	div.rn.f64 	%fd7, %fd6, %fd1;
	cvta.to.global.u64 	%rd7, %rd3;
	add.s64 	%rd8, %rd7, %rd5;
	ld.global.f64 	%fd8, [%rd8];
	mul.wide.s32 	%rd9, %r4, 8;
	add.s64 	%rd10, %rd8, %rd9;
	ld.global.f64 	%fd9, [%rd10+16];
	sub.f64 	%fd10, %fd8, %fd9;
	div.rn.f64 	%fd11, %fd10, %fd2;
	add.f64 	%fd12, %fd7, %fd11;
	div.rn.f64 	%fd13, %fd12, %fd3;
	cvta.to.global.u64 	%rd11, %rd1;
	add.s64 	%rd12, %rd11, %rd5;
	st.global.f64 	[%rd12], %fd13;
$L__BB8_4:
	ret;

}
	// .globl	_Z20build_poisson_systemiiddPdS_S_S_S_
.visible .entry _Z20build_poisson_systemiiddPdS_S_S_S_(
	.param .u32 _Z20build_poisson_systemiiddPdS_S_S_S__param_0,
	.param .u32 _Z20build_poisson_systemiiddPdS_S_S_S__param_1,
	.param .f64 _Z20build_poisson_systemiiddPdS_S_S_S__param_2,
	.param .f64 _Z20build_poisson_systemiiddPdS_S_S_S__param_3,
	.param .u64 .ptr .align 1 _Z20build_poisson_systemiiddPdS_S_S_S__param_4,
	.param .u64 .ptr .align 1 _Z20build_poisson_systemiiddPdS_S_S_S__param_5,
	.param .u64 .ptr .align 1 _Z20build_poisson_systemiiddPdS_S_S_S__param_6,
	.param .u64 .ptr .align 1 _Z20build_poisson_systemiiddPdS_S_S_S__param_7,
	.param .u64 .ptr .align 1 _Z20build_poisson_systemiiddPdS_S_S_S__param_8
)
{
	.reg .pred 	%p<20>;
	.reg .b32 	%r<42>;
	.reg .b64 	%rd<50>;
	.reg .b64 	%fd<52>;

	ld.param.u32 	%r9, [_Z20build_poisson_systemiiddPdS_S_S_S__param_0];
	ld.param.u32 	%r10, [_Z20build_poisson_systemiiddPdS_S_S_S__param_1];
	ld.param.f64 	%fd6, [_Z20build_poisson_systemiiddPdS_S_S_S__param_2];
	ld.param.u64 	%rd19, [_Z20build_poisson_systemiiddPdS_S_S_S__param_4];
	ld.param.u64 	%rd20, [_Z20build_poisson_systemiiddPdS_S_S_S__param_7];
	ld.param.u64 	%rd21, [_Z20build_poisson_systemiiddPdS_S_S_S__param_8];
	cvta.to.global.u64 	%rd1, %rd19;
	cvta.to.global.u64 	%rd2, %rd21;
	cvta.to.global.u64 	%rd3, %rd20;
	setp.lt.s32 	%p1, %r9, 1;
	@%p1 bra 	$L__BB9_12;
	setp.lt.s32 	%p2, %r10, 1;
	mul.f64 	%fd1, %fd6, %fd6;
	@%p2 bra 	$L__BB9_12;
	rcp.rn.f64 	%fd2, %fd1;
	add.s32 	%r14, %r10, 2;
	and.b32  	%r7, %r10, 3;
	mov.u32 	%r39, %r9;
$L__BB9_3:
	mov.u32 	%r1, %r39;
	ld.param.f64 	%fd51, [_Z20build_poisson_systemiiddPdS_S_S_S__param_3];
	setp.lt.u32 	%p3, %r10, 4;
	setp.lt.s32 	%p4, %r1, %r9;
	setp.ne.s32 	%p5, %r1, 1;
	selp.u32 	%r12, 1, 0, %p5;
	selp.u32 	%r13, 1, 0, %p4;
	mul.lo.s32 	%r2, %r1, %r14;
	add.s32 	%r15, %r12, %r13;
	cvt.rn.f64.u32 	%fd8, %r15;
	mul.f64 	%fd9, %fd51, %fd51;
	div.rn.f64 	%fd3, %fd8, %fd9;
	selp.f64 	%fd10, 0d3FF0000000000000, 0d0000000000000000, %p5;
	div.rn.f64 	%fd4, %fd10, %fd9;
	selp.f64 	%fd11, 0d3FF0000000000000, 0d0000000000000000, %p4;
	div.rn.f64 	%fd5, %fd11, %fd9;
	mov.b32 	%r41, 1;
	@%p3 bra 	$L__BB9_7;
	add.s32 	%r17, %r2, 1;
	mul.wide.u32 	%rd49, %r17, 8;
	mul.wide.u32 	%rd48, %r2, 8;
	mov.b32 	%r40, 0;
$L__BB9_5:
	ld.param.u64 	%rd46, [_Z20build_poisson_systemiiddPdS_S_S_S__param_6];
	ld.param.u64 	%rd44, [_Z20build_poisson_systemiiddPdS_S_S_S__param_5];
	add.s32 	%r18, %r40, 1;
	setp.gt.u32 	%p6, %r18, 1;
	selp.u32 	%r19, 1, 0, %p6;
	setp.lt.s32 	%p7, %r18, %r10;
	selp.u32 	%r20, 1, 0, %p7;
	selp.f64 	%fd12, 0d3FF0000000000000, 0d0000000000000000, %p7;
	div.rn.f64 	%fd13, %fd12, %fd1;
	cvta.to.global.u64 	%rd22, %rd46;
	add.s64 	%rd23, %rd22, %rd49;
	st.global.f64 	[%rd23], %fd13;
	selp.f64 	%fd14, 0d3FF0000000000000, 0d0000000000000000, %p6;
	div.rn.f64 	%fd15, %fd14, %fd1;
	add.s64 	%rd24, %rd3, %rd49;
	st.global.f64 	[%rd24], %fd15;
	add.s32 	%r21, %r20, %r19;
	cvt.rn.f64.u32 	%fd16, %r21;
	div.rn.f64 	%fd17, %fd16, %fd1;
	add.f64 	%fd18, %fd3, %fd17;
	add.s64 	%rd25, %rd2, %rd49;
	st.global.f64 	[%rd25], %fd18;
	add.s64 	%rd26, %rd1, %rd49;
	st.global.f64 	[%rd26], %fd4;
	cvta.to.global.u64 	%rd27, %rd44;
	add.s64 	%rd28, %rd27, %rd49;
	st.global.f64 	[%rd28], %fd5;
	add.s32 	%r22, %r40, 2;
	setp.lt.s32 	%p8, %r22, %r10;
	selp.f64 	%fd19, 0d3FF0000000000000, 0d0000000000000000, %p8;
	div.rn.f64 	%fd20, %fd19, %fd1;
	add.s64 	%rd29, %rd22, %rd48;
	st.global.f64 	[%rd29+16], %fd20;
	add.s64 	%rd30, %rd3, %rd48;
	st.global.f64 	[%rd30+16], %fd2;
	selp.b32 	%r23, 2, 1, %p8;
	cvt.rn.f64.u32 	%fd21, %r23;
	div.rn.f64 	%fd22, %fd21, %fd1;
	add.f64 	%fd23, %fd3, %fd22;
	add.s64 	%rd31, %rd2, %rd48;
	st.global.f64 	[%rd31+16], %fd23;
	add.s64 	%rd32, %rd1, %rd48;
	st.global.f64 	[%rd32+16], %fd4;
	add.s64 	%rd33, %rd27, %rd48;
	st.global.f64 	[%rd33+16], %fd5;
	add.s32 	%r24, %r40, 3;
	setp.lt.s32 	%p9, %r24, %r10;
	selp.f64 	%fd24, 0d3FF0000000000000, 0d0000000000000000, %p9;
	div.rn.f64 	%fd25, %fd24, %fd1;
	st.global.f64 	[%rd29+24], %fd25;
	st.global.f64 	[%rd30+24], %fd2;
	selp.b32 	%r25, 2, 1, %p9;
	cvt.rn.f64.u32 	%fd26, %r25;
	div.rn.f64 	%fd27, %fd26, %fd1;
	add.f64 	%fd28, %fd3, %fd27;
	st.global.f64 	[%rd31+24], %fd28;
	st.global.f64 	[%rd32+24], %fd4;
	st.global.f64 	[%rd33+24], %fd5;
	add.s32 	%r40, %r40, 4;
	setp.lt.s32 	%p10, %r40, %r10;
	selp.f64 	%fd29, 0d3FF0000000000000, 0d0000000000000000, %p10;
	div.rn.f64 	%fd30, %fd29, %fd1;
	st.global.f64 	[%rd29+32], %fd30;
	st.global.f64 	[%rd30+32], %fd2;
	selp.b32 	%r26, 2, 1, %p10;
	cvt.rn.f64.u32 	%fd31, %r26;
	div.rn.f64 	%fd32, %fd31, %fd1;
	add.f64 	%fd33, %fd3, %fd32;
	st.global.f64 	[%rd31+32], %fd33;
	st.global.f64 	[%rd32+32], %fd4;
	st.global.f64 	[%rd33+32], %fd5;
	add.s64 	%rd49, %rd49, 32;
	add.s64 	%rd48, %rd48, 32;
	and.b32  	%r27, %r10, 2147483644;
	setp.ne.s32 	%p11, %r40, %r27;
	@%p11 bra 	$L__BB9_5;
	add.s32 	%r41, %r40, 1;
$L__BB9_7:
	setp.eq.s32 	%p12, %r7, 0;
	@%p12 bra 	$L__BB9_11;
	ld.param.u64 	%rd47, [_Z20build_poisson_systemiiddPdS_S_S_S__param_6];
	ld.param.u64 	%rd45, [_Z20build_poisson_systemiiddPdS_S_S_S__param_5];
	setp.eq.s32 	%p13, %r7, 1;
	add.s32 	%r28, %r10, 2;
	mad.lo.s32 	%r29, %r1, %r28, %r41;
	setp.gt.u32 	%p14, %r41, 1;
	selp.u32 	%r30, 1, 0, %p14;
	setp.lt.s32 	%p15, %r41, %r10;
	selp.u32 	%r31, 1, 0, %p15;
	selp.f64 	%fd34, 0d3FF0000000000000, 0d0000000000000000, %p15;
	div.rn.f64 	%fd35, %fd34, %fd1;
	cvta.to.global.u64 	%rd10, %rd47;
	mul.wide.u32 	%rd34, %r29, 8;
	add.s64 	%rd35, %rd10, %rd34;
	st.global.f64 	[%rd35], %fd35;
	selp.f64 	%fd36, 0d3FF0000000000000, 0d0000000000000000, %p14;
	div.rn.f64 	%fd37, %fd36, %fd1;
	add.s64 	%rd36, %rd3, %rd34;
	st.global.f64 	[%rd36], %fd37;
	add.s32 	%r32, %r31, %r30;
	cvt.rn.f64.u32 	%fd38, %r32;
	div.rn.f64 	%fd39, %fd38, %fd1;
	add.f64 	%fd40, %fd3, %fd39;
	add.s64 	%rd37, %rd2, %rd34;
	st.global.f64 	[%rd37], %fd40;
	add.s64 	%rd38, %rd1, %rd34;
	st.global.f64 	[%rd38], %fd4;
	cvta.to.global.u64 	%rd11, %rd45;
	add.s64 	%rd39, %rd11, %rd34;
	st.global.f64 	[%rd39], %fd5;
	@%p13 bra 	$L__BB9_11;
	setp.eq.s32 	%p16, %r7, 2;
	add.s32 	%r33, %r41, 1;
	setp.lt.s32 	%p17, %r33, %r10;
	selp.f64 	%fd41, 0d3FF0000000000000, 0d0000000000000000, %p17;
	div.rn.f64 	%fd42, %fd41, %fd1;
	add.s32 	%r34, %r10, 2;
	mul.lo.s32 	%r35, %r1, %r34;
	cvt.u64.u32 	%rd40, %r35;
	cvt.u64.u32 	%rd41, %r41;
	add.s64 	%rd42, %rd41, %rd40;
	shl.b64 	%rd43, %rd42, 3;
	add.s64 	%rd12, %rd10, %rd43;
	st.global.f64 	[%rd12+8], %fd42;
	add.s64 	%rd13, %rd3, %rd43;
	st.global.f64 	[%rd13+8], %fd2;
	selp.b32 	%r36, 2, 1, %p17;
	cvt.rn.f64.u32 	%fd43, %r36;
	div.rn.f64 	%fd44, %fd43, %fd1;
	add.f64 	%fd45, %fd3, %fd44;
	add.s64 	%rd14, %rd2, %rd43;
	st.global.f64 	[%rd14+8], %fd45;
	add.s64 	%rd15, %rd1, %rd43;
	st.global.f64 	[%rd15+8], %fd4;
	add.s64 	%rd16, %rd11, %rd43;
	st.global.f64 	[%rd16+8], %fd5;
	@%p16 bra 	$L__BB9_11;
	add.s32 	%r37, %r41, 2;
	setp.lt.s32 	%p18, %r37, %r10;
	selp.f64 	%fd46, 0d3FF0000000000000, 0d0000000000000000, %p18;
	div.rn.f64 	%fd47, %fd46, %fd1;
	st.global.f64 	[%rd12+16], %fd47;
	st.global.f64 	[%rd13+16], %fd2;
	selp.b32 	%r38, 2, 1, %p18;
	cvt.rn.f64.u32 	%fd48, %r38;
	div.rn.f64 	%fd49, %fd48, %fd1;
	add.f64 	%fd50, %fd3, %fd49;
	st.global.f64 	[%rd14+16], %fd50;
	st.global.f64 	[%rd15+16], %fd4;
	st.global.f64 	[%rd16+16], %fd5;
$L__BB9_11:
	add.s32 	%r39, %r1, -1;
	setp.gt.u32 	%p19, %r1, 1;
	@%p19 bra 	$L__BB9_3;
$L__BB9_12:
	ret;

}
	// .globl	_Z12reductionMaxiiPdS_S_
.visible .entry _Z12reductionMaxiiPdS_S_(
	.param .u32 _Z12reductionMaxiiPdS_S__param_0,
	.param .u32 _Z12reductionMaxiiPdS_S__param_1,
	.param .u64 .ptr .align 1 _Z12reductionMaxiiPdS_S__param_2,
	.param .u64 .ptr .align 1 _Z12reductionMaxiiPdS_S__param_3,
	.param .u64 .ptr .align 1 _Z12reductionMaxiiPdS_S__param_4
)
{
	.reg .pred 	%p<10>;
	.reg .b32 	%r<23>;
	.reg .b64 	%rd<13>;
	.reg .b64 	%fd<14>;
	// demoted variable
	.shared .align 8 .b8 _ZZ12reductionMaxiiPdS_S_E5cache[2048];
	ld.param.u32 	%r12, [_Z12reductionMaxiiPdS_S__param_0];
	ld.param.u32 	%r13, [_Z12reductionMaxiiPdS_S__param_1];
	ld.param.u64 	%rd3, [_Z12reductionMaxiiPdS_S__param_2];
	ld.param.u64 	%rd4, [_Z12reductionMaxiiPdS_S__param_3];
	ld.param.u64 	%rd5, [_Z12reductionMaxiiPdS_S__param_4];
	mov.u32 	%r1, %ctaid.x;
	mov.u32 	%r22, %ntid.x;
	mov.u32 	%r3, %tid.x;
	mad.lo.s32 	%r21, %r1, %r22, %r3;
	add.s32 	%r14, %r12, 2;
	add.s32 	%r15, %r13, 2;
	mul.lo.s32 	%r5, %r15, %r14;
	setp.ge.s32 	%p1, %r21, %r5;
	mov.f64 	%fd11, 0d0000000000000000;
	@%p1 bra 	$L__BB10_6;
	mov.u32 	%r16, %nctaid.x;
	mul.lo.s32 	%r6, %r22, %r16;
	cvta.to.global.u64 	%rd1, %rd5;
	cvta.to.global.u64 	%rd2, %rd4;
	mov.f64 	%fd11, 0d0000000000000000;
$L__BB10_2:
	mul.wide.s32 	%rd6, %r21, 8;
	add.s64 	%rd7, %rd1, %rd6;
	ld.global.f64 	%fd8, [%rd7];
	setp.eq.f64 	%p2, %fd8, 0d0000000000000000;
	@%p2 bra 	$L__BB10_5;
	add.s64 	%rd9, %rd2, %rd6;
	ld.global.f64 	%fd2, [%rd9];
	setp.geu.f64 	%p3, %fd11, %fd2;
	@%p3 bra 	$L__BB10_5;
	mov.f64 	%fd11, %fd2;
$L__BB10_5:
	add.s32 	%r21, %r21, %r6;
	setp.lt.s32 	%p4, %r21, %r5;
	@%p4 bra 	$L__BB10_2;
$L__BB10_6:
	shl.b32 	%r17, %r3, 3;
	mov.u32 	%r18, _ZZ12reductionMaxiiPdS_S_E5cache;
	add.s32 	%r9, %r18, %r17;
	st.shared.f64 	[%r9], %fd11;
	bar.sync 	0;
	setp.lt.u32 	%p5, %r22, 2;
	@%p5 bra 	$L__BB10_11;
$L__BB10_7:
	mov.u32 	%r10, %r22;
	shr.u32 	%r22, %r10, 1;
	setp.ge.u32 	%p6, %r3, %r22;
	@%p6 bra 	$L__BB10_10;
	ld.shared.f64 	%fd9, [%r9];
	shl.b32 	%r19, %r22, 3;
	add.s32 	%r20, %r9, %r19;
	ld.shared.f64 	%fd5, [%r20];
	setp.geu.f64 	%p7, %fd9, %fd5;
	@%p7 bra 	$L__BB10_10;
	st.shared.f64 	[%r9], %fd5;
$L__BB10_10:
	bar.sync 	0;
	setp.gt.u32 	%p8, %r10, 3;
	@%p8 bra 	$L__BB10_7;
$L__BB10_11:
	setp.ne.s32 	%p9, %r3, 0;
	@%p9 bra 	$L__BB10_13;
	ld.shared.f64 	%fd10, [_ZZ12reductionMaxiiPdS_S_E5cache];
	cvta.to.global.u64 	%rd10, %rd3;
	mul.wide.u32 	%rd11, %r1, 8;
	add.s64 	%rd12, %rd10, %rd11;
	st.global.f64 	[%rd12], %fd10;
$L__BB10_13:
	ret;

}
	// .globl	_Z7red_SORiidPdS_S_S_S_S_S_S_S_S_
.visible .entry _Z7red_SORiidPdS_S_S_S_S_S_S_S_S_(
	.param .u32 _Z7red_SORiidPdS_S_S_S_S_S_S_S_S__param_0,
	.param .u32 _Z7red_SORiidPdS_S_S_S_S_S_S_S_S__param_1,
	.param .f64 _Z7red_SORiidPdS_S_S_S_S_S_S_S_S__param_2,
	.param .u64 .ptr .align 1 _Z7red_SORiidPdS_S_S_S_S_S_S_S_S__param_3,
	.param .u64 .ptr .align 1 _Z7red_SORiidPdS_S_S_S_S_S_S_S_S__param_4,
	.param .u64 .ptr .align 1 _Z7red_SORiidPdS_S_S_S_S_S_S_S_S__param_5,
	.param .u64 .ptr .align 1 _Z7red_SORiidPdS_S_S_S_S_S_S_S_S__param_6,
	.param .u64 .ptr .align 1 _Z7red_SORiidPdS_S_S_S_S_S_S_S_S__param_7,
	.param .u64 .ptr .align 1 _Z7red_SORiidPdS_S_S_S_S_S_S_S_S__param_8,
	.param .u64 .ptr .align 1 _Z7red_SORiidPdS_S_S_S_S_S_S_S_S__param_9,
	.param .u64 .ptr .align 1 _Z7red_SORiidPdS_S_S_S_S_S_S_S_S__param_10,
	.param .u64 .ptr .align 1 _Z7red_SORiidPdS_S_S_S_S_S_S_S_S__param_11,
	.param .u64 .ptr .align 1 _Z7red_SORiidPdS_S_S_S_S_S_S_S_S__param_12
)
{
	.reg .pred 	%p<11>;
	.reg .b32 	%r<22>;
	.reg .b64 	%rd<46>;
	.reg .b64 	%fd<27>;

	ld.param.u32 	%r4, [_Z7red_SORiidPdS_S_S_S_S_S_S_S_S__param_0];
	ld.param.u32 	%r5, [_Z7red_SORiidPdS_S_S_S_S_S_S_S_S__param_1];
	ld.param.u64 	%rd3, [_Z7red_SORiidPdS_S_S_S_S_S_S_S_S__param_4];
	ld.param.u64 	%rd4, [_Z7red_SORiidPdS_S_S_S_S_S_S_S_S__param_5];
	ld.param.u64 	%rd7, [_Z7red_SORiidPdS_S_S_S_S_S_S_S_S__param_8];
	ld.param.u64 	%rd8, [_Z7red_SORiidPdS_S_S_S_S_S_S_S_S__param_9];
	ld.param.u64 	%rd9, [_Z7red_SORiidPdS_S_S_S_S_S_S_S_S__param_10];
	ld.param.u64 	%rd10, [_Z7red_SORiidPdS_S_S_S_S_S_S_S_S__param_11];
	ld.param.u64 	%rd11, [_Z7red_SORiidPdS_S_S_S_S_S_S_S_S__param_12];
	cvta.to.global.u64 	%rd1, %rd11;
	mov.u32 	%r6, %ctaid.x;
	mov.u32 	%r7, %ntid.x;
	mov.u32 	%r8, %tid.x;
	mad.lo.s32 	%r1, %r6, %r7, %r8;
	add.s32 	%r2, %r4, 2;
	add.s32 	%r9, %r5, 2;
	mul.lo.s32 	%r3, %r9, %r2;
	setp.ge.s32 	%p1, %r1, %r3;
	add.s32 	%r10, %r4, 1;
	setp.le.s32 	%p2, %r1, %r10;
	or.pred  	%p3, %p1, %p2;
	@%p3 bra 	$L__BB11_4;
	div.s32 	%r11, %r1, %r2;
	shr.u32 	%r12, %r11, 31;
	add.s32 	%r13, %r11, %r12;
	and.b32  	%r14, %r13, -2;
	sub.s32 	%r15, %r11, %r14;
	sub.s32 	%r16, %r3, %r2;
	setp.ge.s32 	%p4, %r1, %r16;
	shr.u32 	%r17, %r1, 31;
	add.s32 	%r18, %r1, %r17;
	and.b32  	%r19, %r18, -2;
	sub.s32 	%r20, %r1, %r19;
	setp.ne.s32 	%p5, %r20, %r15;
	or.pred  	%p6, %p4, %p5;
	@%p6 bra 	$L__BB11_4;
	rem.s32 	%r21, %r1, %r2;
	setp.lt.s32 	%p7, %r21, 1;
	setp.gt.s32 	%p8, %r21, %r4;
	or.pred  	%p9, %p7, %p8;
	@%p9 bra 	$L__BB11_4;
	ld.param.u64 	%rd45, [_Z7red_SORiidPdS_S_S_S_S_S_S_S_S__param_7];
	ld.param.u64 	%rd44, [_Z7red_SORiidPdS_S_S_S_S_S_S_S_S__param_6];
	ld.param.u64 	%rd43, [_Z7red_SORiidPdS_S_S_S_S_S_S_S_S__param_3];
	ld.param.f64 	%fd26, [_Z7red_SORiidPdS_S_S_S_S_S_S_S_S__param_2];
	cvta.to.global.u64 	%rd12, %rd43;
	cvt.s64.s32 	%rd13, %r1;
	mul.wide.s32 	%rd14, %r1, 8;
	add.s64 	%rd15, %rd12, %rd14;
	ld.global.f64 	%fd2, [%rd15];
	cvta.to.global.u64 	%rd16, %rd10;
	add.s64 	%rd17, %rd16, %rd14;
	st.global.f64 	[%rd17], %fd2;
	cvta.to.global.u64 	%rd18, %rd45;
	add.s64 	%rd19, %rd18, %rd14;
	ld.global.f64 	%fd3, [%rd19];
	cvt.s64.s32 	%rd20, %r4;
	mul.wide.s32 	%rd21, %r4, 8;
	add.s64 	%rd22, %rd15, %rd21;
	ld.global.f64 	%fd4, [%rd22+16];
	cvta.to.global.u64 	%rd23, %rd44;
	add.s64 	%rd24, %rd23, %rd14;
	ld.global.f64 	%fd5, [%rd24];
	sub.s64 	%rd25, %rd13, %rd20;
	shl.b64 	%rd26, %rd25, 3;
	add.s64 	%rd27, %rd12, %rd26;
	ld.global.f64 	%fd6, [%rd27+-16];
	mul.f64 	%fd7, %fd5, %fd6;
	fma.rn.f64 	%fd8, %fd3, %fd4, %fd7;
	cvta.to.global.u64 	%rd28, %rd7;
	add.s64 	%rd29, %rd28, %rd14;
	ld.global.f64 	%fd9, [%rd29];
	ld.global.f64 	%fd10, [%rd15+8];
	fma.rn.f64 	%fd11, %fd9, %fd10, %fd8;
	cvta.to.global.u64 	%rd30, %rd8;
	add.s64 	%rd31, %rd30, %rd14;
	ld.global.f64 	%fd12, [%rd31];
	ld.global.f64 	%fd13, [%rd15+-8];
	fma.rn.f64 	%fd14, %fd12, %fd13, %fd11;
	mov.f64 	%fd15, 0d3FF0000000000000;
	sub.f64 	%fd16, %fd15, %fd26;
	cvta.to.global.u64 	%rd32, %rd3;
	add.s64 	%rd33, %rd32, %rd14;
	ld.global.f64 	%fd17, [%rd33];
	sub.f64 	%fd18, %fd14, %fd17;
	mul.f64 	%fd19, %fd26, %fd18;
	cvta.to.global.u64 	%rd34, %rd9;
	add.s64 	%rd35, %rd34, %rd14;
	ld.global.f64 	%fd20, [%rd35];
	div.rn.f64 	%fd21, %fd19, %fd20;
	fma.rn.f64 	%fd22, %fd16, %fd2, %fd21;
	sub.f64 	%fd23, %fd22, %fd2;
	setp.lt.f64 	%p10, %fd23, 0d0000000000000000;
	neg.f64 	%fd24, %fd23;
	selp.f64 	%fd25, %fd24, %fd23, %p10;
	cvta.to.global.u64 	%rd36, %rd4;
	add.s64 	%rd37, %rd36, %rd14;
	st.global.f64 	[%rd37], %fd25;
	add.s64 	%rd38, %rd1, %rd14;
	mov.b64 	%rd39, 4607182418800017408;
	st.global.u64 	[%rd38], %rd39;
	st.global.f64 	[%rd15], %fd22;
	bra.uni 	$L__BB11_5;
$L__BB11_4:
	mul.wide.s32 	%rd40, %r1, 8;
	add.s64 	%rd41, %rd1, %rd40;
	mov.b64 	%rd42, 0;
	st.global.u64 	[%rd41], %rd42;
$L__BB11_5:
	ret;

}
	// .globl	_Z9black_SORiidPdS_S_S_S_S_S_S_S_S_
.visible .entry _Z9black_SORiidPdS_S_S_S_S_S_S_S_S_(
	.param .u32 _Z9black_SORiidPdS_S_S_S_S_S_S_S_S__param_0,
	.param .u32 _Z9black_SORiidPdS_S_S_S_S_S_S_S_S__param_1,
	.param .f64 _Z9black_SORiidPdS_S_S_S_S_S_S_S_S__param_2,
	.param .u64 .ptr .align 1 _Z9black_SORiidPdS_S_S_S_S_S_S_S_S__param_3,
	.param .u64 .ptr .align 1 _Z9black_SORiidPdS_S_S_S_S_S_S_S_S__param_4,
	.param .u64 .ptr .align 1 _Z9black_SORiidPdS_S_S_S_S_S_S_S_S__param_5,
	.param .u64 .ptr .align 1 _Z9black_SORiidPdS_S_S_S_S_S_S_S_S__param_6,
	.param .u64 .ptr .align 1 _Z9black_SORiidPdS_S_S_S_S_S_S_S_S__param_7,
	.param .u64 .ptr .align 1 _Z9black_SORiidPdS_S_S_S_S_S_S_S_S__param_8,
	.param .u64 .ptr .align 1 _Z9black_SORiidPdS_S_S_S_S_S_S_S_S__param_9,
	.param .u64 .ptr .align 1 _Z9black_SORiidPdS_S_S_S_S_S_S_S_S__param_10,
	.param .u64 .ptr .align 1 _Z9black_SORiidPdS_S_S_S_S_S_S_S_S__param_11,
	.param .u64 .ptr .align 1 _Z9black_SORiidPdS_S_S_S_S_S_S_S_S__param_12
)
{
	.reg .pred 	%p<11>;
	.reg .b32 	%r<20>;
	.reg .b64 	%rd<46>;
	.reg .b64 	%fd<27>;

	ld.param.u32 	%r4, [_Z9black_SORiidPdS_S_S_S_S_S_S_S_S__param_0];
	ld.param.u32 	%r5, [_Z9black_SORiidPdS_S_S_S_S_S_S_S_S__param_1];
	ld.param.u64 	%rd3, [_Z9black_SORiidPdS_S_S_S_S_S_S_S_S__param_4];
	ld.param.u64 	%rd4, [_Z9black_SORiidPdS_S_S_S_S_S_S_S_S__param_5];
	ld.param.u64 	%rd7, [_Z9black_SORiidPdS_S_S_S_S_S_S_S_S__param_8];
	ld.param.u64 	%rd8, [_Z9black_SORiidPdS_S_S_S_S_S_S_S_S__param_9];
	ld.param.u64 	%rd9, [_Z9black_SORiidPdS_S_S_S_S_S_S_S_S__param_10];
	ld.param.u64 	%rd10, [_Z9black_SORiidPdS_S_S_S_S_S_S_S_S__param_11];
	ld.param.u64 	%rd11, [_Z9black_SORiidPdS_S_S_S_S_S_S_S_S__param_12];
	cvta.to.global.u64 	%rd1, %rd11;
	mov.u32 	%r6, %ctaid.x;
	mov.u32 	%r7, %ntid.x;
	mov.u32 	%r8, %tid.x;
	mad.lo.s32 	%r1, %r6, %r7, %r8;
	add.s32 	%r2, %r4, 2;
	add.s32 	%r9, %r5, 2;
	mul.lo.s32 	%r3, %r9, %r2;
	setp.ge.s32 	%p1, %r1, %r3;
	add.s32 	%r10, %r4, 1;
	setp.le.s32 	%p2, %r1, %r10;
	or.pred  	%p3, %p1, %p2;
	@%p3 bra 	$L__BB12_4;
	div.s32 	%r11, %r1, %r2;
	and.b32  	%r12, %r11, 1;
	sub.s32 	%r13, %r3, %r2;
	setp.ge.s32 	%p4, %r1, %r13;
	shr.u32 	%r14, %r1, 31;
	add.s32 	%r15, %r1, %r14;
	and.b32  	%r16, %r15, -2;
	sub.s32 	%r17, %r1, %r16;
	xor.b32  	%r18, %r12, %r17;
	setp.ne.s32 	%p5, %r18, 1;
	or.pred  	%p6, %p4, %p5;
	@%p6 bra 	$L__BB12_4;
	rem.s32 	%r19, %r1, %r2;
	setp.lt.s32 	%p7, %r19, 1;
	setp.gt.s32 	%p8, %r19, %r4;
	or.pred  	%p9, %p7, %p8;
	@%p9 bra 	$L__BB12_4;
	ld.param.u64 	%rd45, [_Z9black_SORiidPdS_S_S_S_S_S_S_S_S__param_7];
	ld.param.u64 	%rd44, [_Z9black_SORiidPdS_S_S_S_S_S_S_S_S__param_6];
	ld.param.u64 	%rd43, [_Z9black_SORiidPdS_S_S_S_S_S_S_S_S__param_3];
	ld.param.f64 	%fd26, [_Z9black_SORiidPdS_S_S_S_S_S_S_S_S__param_2];
	cvta.to.global.u64 	%rd12, %rd43;
	cvt.s64.s32 	%rd13, %r1;
	mul.wide.s32 	%rd14, %r1, 8;
	add.s64 	%rd15, %rd12, %rd14;
	ld.global.f64 	%fd2, [%rd15];
	cvta.to.global.u64 	%rd16, %rd10;
	add.s64 	%rd17, %rd16, %rd14;
	st.global.f64 	[%rd17], %fd2;
	cvta.to.global.u64 	%rd18, %rd45;
	add.s64 	%rd19, %rd18, %rd14;
	ld.global.f64 	%fd3, [%rd19];
	cvt.s64.s32 	%rd20, %r4;
	mul.wide.s32 	%rd21, %r4, 8;
	add.s64 	%rd22, %rd15, %rd21;
	ld.global.f64 	%fd4, [%rd22+16];
	cvta.to.global.u64 	%rd23, %rd44;
	add.s64 	%rd24, %rd23, %rd14;
	ld.global.f64 	%fd5, [%rd24];
	sub.s64 	%rd25, %rd13, %rd20;
	shl.b64 	%rd26, %rd25, 3;
	add.s64 	%rd27, %rd12, %rd26;
	ld.global.f64 	%fd6, [%rd27+-16];
	mul.f64 	%fd7, %fd5, %fd6;
	fma.rn.f64 	%fd8, %fd3, %fd4, %fd7;
	cvta.to.global.u64 	%rd28, %rd7;
	add.s64 	%rd29, %rd28, %rd14;
	ld.global.f64 	%fd9, [%rd29];
	ld.global.f64 	%fd10, [%rd15+8];
	fma.rn.f64 	%fd11, %fd9, %fd10, %fd8;
	cvta.to.global.u64 	%rd30, %rd8;
	add.s64 	%rd31, %rd30, %rd14;
	ld.global.f64 	%fd12, [%rd31];
	ld.global.f64 	%fd13, [%rd15+-8];
	fma.rn.f64 	%fd14, %fd12, %fd13, %fd11;
	mov.f64 	%fd15, 0d3FF0000000000000;
	sub.f64 	%fd16, %fd15, %fd26;
	cvta.to.global.u64 	%rd32, %rd3;
	add.s64 	%rd33, %rd32, %rd14;
	ld.global.f64 	%fd17, [%rd33];
	sub.f64 	%fd18, %fd14, %fd17;
	mul.f64 	%fd19, %fd26, %fd18;
	cvta.to.global.u64 	%rd34, %rd9;
	add.s64 	%rd35, %rd34, %rd14;
	ld.global.f64 	%fd20, [%rd35];
	div.rn.f64 	%fd21, %fd19, %fd20;
	fma.rn.f64 	%fd22, %fd16, %fd2, %fd21;
	sub.f64 	%fd23, %fd22, %fd2;
	setp.lt.f64 	%p10, %fd23, 0d0000000000000000;
	neg.f64 	%fd24, %fd23;
	selp.f64 	%fd25, %fd24, %fd23, %p10;
	cvta.to.global.u64 	%rd36, %rd4;
	add.s64 	%rd37, %rd36, %rd14;
	st.global.f64 	[%rd37], %fd25;
	add.s64 	%rd38, %rd1, %rd14;
	mov.b64 	%rd39, 4607182418800017408;
	st.global.u64 	[%rd38], %rd39;
	st.global.f64 	[%rd15], %fd22;
	bra.uni 	$L__BB12_5;
$L__BB12_4:
	mul.wide.s32 	%rd40, %r1, 8;
	add.s64 	%rd41, %rd1, %rd40;
	mov.b64 	%rd42, 0;
	st.global.u64 	[%rd41], %rd42;
$L__BB12_5:
	ret;

}
	// .globl	_Z10d_adap_VeliidddPdS_S_S_S_S_S_S_S_
.visible .entry _Z10d_adap_VeliidddPdS_S_S_S_S_S_S_S_(
	.param .u32 _Z10d_adap_VeliidddPdS_S_S_S_S_S_S_S__param_0,
	.param .u32 _Z10d_adap_VeliidddPdS_S_S_S_S_S_S_S__param_1,
	.param .f64 _Z10d_adap_VeliidddPdS_S_S_S_S_S_S_S__param_2,
	.param .f64 _Z10d_adap_VeliidddPdS_S_S_S_S_S_S_S__param_3,
	.param .f64 _Z10d_adap_VeliidddPdS_S_S_S_S_S_S_S__param_4,
	.param .u64 .ptr .align 1 _Z10d_adap_VeliidddPdS_S_S_S_S_S_S_S__param_5,
	.param .u64 .ptr .align 1 _Z10d_adap_VeliidddPdS_S_S_S_S_S_S_S__param_6,
	.param .u64 .ptr .align 1 _Z10d_adap_VeliidddPdS_S_S_S_S_S_S_S__param_7,
	.param .u64 .ptr .align 1 _Z10d_adap_VeliidddPdS_S_S_S_S_S_S_S__param_8,
	.param .u64 .ptr .align 1 _Z10d_adap_VeliidddPdS_S_S_S_S_S_S_S__param_9,
	.param .u64 .ptr .align 1 _Z10d_adap_VeliidddPdS_S_S_S_S_S_S_S__param_10,
	.param .u64 .ptr .align 1 _Z10d_adap_VeliidddPdS_S_S_S_S_S_S_S__param_11,
	.param .u64 .ptr .align 1 _Z10d_adap_VeliidddPdS_S_S_S_S_S_S_S__param_12,
	.param .u64 .ptr .align 1 _Z10d_adap_VeliidddPdS_S_S_S_S_S_S_S__param_13
)
{
	.reg .pred 	%p<17>;
	.reg .b32 	%r<21>;
	.reg .b64 	%rd<47>;
	.reg .b64 	%fd<27>;

	ld.param.u32 	%r3, [_Z10d_adap_VeliidddPdS_S_S_S_S_S_S_S__param_0];
	ld.param.u32 	%r4, [_Z10d_adap_VeliidddPdS_S_S_S_S_S_S_S__param_1];
	ld.param.f64 	%fd2, [_Z10d_adap_VeliidddPdS_S_S_S_S_S_S_S__param_3];
	ld.param.f64 	%fd3, [_Z10d_adap_VeliidddPdS_S_S_S_S_S_S_S__param_4];
	ld.param.u64 	%rd11, [_Z10d_adap_VeliidddPdS_S_S_S_S_S_S_S__param_7];
	ld.param.u64 	%rd7, [_Z10d_adap_VeliidddPdS_S_S_S_S_S_S_S__param_8];
	ld.param.u64 	%rd8, [_Z10d_adap_VeliidddPdS_S_S_S_S_S_S_S__param_9];
	ld.param.u64 	%rd9, [_Z10d_adap_VeliidddPdS_S_S_S_S_S_S_S__param_10];
	ld.param.u64 	%rd12, [_Z10d_adap_VeliidddPdS_S_S_S_S_S_S_S__param_12];
	ld.param.u64 	%rd13, [_Z10d_adap_VeliidddPdS_S_S_S_S_S_S_S__param_13];
	cvta.to.global.u64 	%rd1, %rd13;
	cvta.to.global.u64 	%rd2, %rd11;
	cvta.to.global.u64 	%rd3, %rd12;
	mov.u32 	%r5, %ctaid.x;
	mov.u32 	%r6, %ntid.x;
	mov.u32 	%r7, %tid.x;
	mad.lo.s32 	%r8, %r5, %r6, %r7;
	add.s32 	%r1, %r3, 2;
	add.s32 	%r9, %r4, 2;
	mul.lo.s32 	%r2, %r9, %r1;
	setp.ge.s32 	%p1, %r8, %r2;
	add.s32 	%r10, %r3, 1;
	setp.le.s32 	%p2, %r8, %r10;
	cvt.s64.s32 	%rd4, %r8;
	or.pred  	%p3, %p1, %p2;
	@%p3 bra 	$L__BB13_4;
	cvt.u32.u64 	%r11, %rd4;
	sub.s32 	%r12, %r2, %r1;
	setp.ge.s32 	%p4, %r11, %r12;
	@%p4 bra 	$L__BB13_4;
	rem.s32 	%r14, %r11, %r1;
	setp.lt.s32 	%p5, %r14, 1;
	setp.ge.s32 	%p6, %r14, %r3;
	or.pred  	%p7, %p5, %p6;
	@%p7 bra 	$L__BB13_4;
	ld.param.u64 	%rd44, [_Z10d_adap_VeliidddPdS_S_S_S_S_S_S_S__param_5];
	ld.param.f64 	%fd26, [_Z10d_adap_VeliidddPdS_S_S_S_S_S_S_S__param_2];
	cvta.to.global.u64 	%rd17, %rd7;
	shl.b64 	%rd18, %rd4, 3;
	add.s64 	%rd19, %rd17, %rd18;
	ld.global.f64 	%fd4, [%rd19];
	add.s64 	%rd20, %rd2, %rd18;
	ld.global.f64 	%fd5, [%rd20+8];
	ld.global.f64 	%fd6, [%rd20];
	sub.f64 	%fd7, %fd5, %fd6;
	mul.f64 	%fd8, %fd3, %fd7;
	div.rn.f64 	%fd9, %fd8, %fd26;
	sub.f64 	%fd10, %fd4, %fd9;
	cvta.to.global.u64 	%rd21, %rd44;
	add.s64 	%rd22, %rd21, %rd18;
	ld.global.f64 	%fd11, [%rd22];
	sub.f64 	%fd12, %fd10, %fd11;
	setp.lt.f64 	%p8, %fd12, 0d0000000000000000;
	neg.f64 	%fd13, %fd12;
	selp.f64 	%fd14, %fd13, %fd12, %p8;
	cvta.to.global.u64 	%rd23, %rd9;
	add.s64 	%rd24, %rd23, %rd18;
	st.global.f64 	[%rd24], %fd14;
	add.s64 	%rd25, %rd3, %rd18;
	mov.b64 	%rd26, 4607182418800017408;
	st.global.u64 	[%rd25], %rd26;
	st.global.f64 	[%rd22], %fd10;
	bra.uni 	$L__BB13_5;
$L__BB13_4:
	shl.b64 	%rd14, %rd4, 3;
	add.s64 	%rd15, %rd3, %rd14;
	mov.b64 	%rd16, 0;
	st.global.u64 	[%rd15], %rd16;
$L__BB13_5:
	cvt.u32.u64 	%r15, %rd4;
	setp.ge.s32 	%p9, %r15, %r2;
	shl.b32 	%r16, %r1, 1;
	setp.lt.s32 	%p10, %r15, %r16;
	or.pred  	%p11, %p10, %p9;
	@%p11 bra 	$L__BB13_9;
	sub.s32 	%r18, %r2, %r1;
	setp.ge.s32 	%p12, %r15, %r18;
	@%p12 bra 	$L__BB13_9;
	rem.s32 	%r20, %r15, %r1;
	setp.lt.s32 	%p13, %r20, 1;
	setp.gt.s32 	%p14, %r20, %r3;
	or.pred  	%p15, %p13, %p14;
	@%p15 bra 	$L__BB13_9;
	ld.param.u64 	%rd46, [_Z10d_adap_VeliidddPdS_S_S_S_S_S_S_S__param_11];
	ld.param.u64 	%rd45, [_Z10d_adap_VeliidddPdS_S_S_S_S_S_S_S__param_6];
	cvta.to.global.u64 	%rd27, %rd8;
	shl.b64 	%rd28, %rd4, 3;
	add.s64 	%rd29, %rd27, %rd28;
	ld.global.f64 	%fd15, [%rd29];
	cvt.s64.s32 	%rd30, %r3;
	sub.s64 	%rd31, %rd4, %rd30;
	shl.b64 	%rd32, %rd31, 3;
	add.s64 	%rd33, %rd2, %rd32;
	ld.global.f64 	%fd16, [%rd33+-16];
	add.s64 	%rd34, %rd2, %rd28;
	ld.global.f64 	%fd17, [%rd34];
	sub.f64 	%fd18, %fd16, %fd17;
	mul.f64 	%fd19, %fd3, %fd18;
	div.rn.f64 	%fd20, %fd19, %fd2;
	sub.f64 	%fd21, %fd15, %fd20;
	cvta.to.global.u64 	%rd35, %rd45;
	add.s64 	%rd36, %rd35, %rd28;
	ld.global.f64 	%fd22, [%rd36];
	sub.f64 	%fd23, %fd21, %fd22;
	setp.lt.f64 	%p16, %fd23, 0d0000000000000000;
	neg.f64 	%fd24, %fd23;
	selp.f64 	%fd25, %fd24, %fd23, %p16;
	cvta.to.global.u64 	%rd37, %rd46;
	add.s64 	%rd38, %rd37, %rd28;
	st.global.f64 	[%rd38], %fd25;
	add.s64 	%rd39, %rd1, %rd28;
	mov.b64 	%rd40, 4607182418800017408;
	st.global.u64 	[%rd39], %rd40;
	st.global.f64 	[%rd36], %fd21;
	bra.uni 	$L__BB13_10;
$L__BB13_9:
	shl.b64 	%rd41, %rd4, 3;
	add.s64 	%rd42, %rd1, %rd41;
	mov.b64 	%rd43, 0;
	st.global.u64 	[%rd42], %rd43;
$L__BB13_10:
	ret;

}


// ===== COMPILED SASS (sm_100) =====

	.target	sm_100

	.elftype	@"ET_EXEC"


//--------------------- .note.nv.tkinfo           --------------------------
	.section	.note.nv.tkinfo,"",@"SHT_NOTE"
	.sectionflags	@"SHF_NOTE_NV_TKINFO"
	.tkinfo
        /*0018*/ 	.word	0x00000002
        /*0030*/ 	.string	""
        /*0030*/ 	.string	"ptxas"
        /*0030*/ 	.string	"Cuda compilation tools, release 13.0, V13.0.88"
        /*0030*/ 	.string	"Build cuda_13.0.r13.0/compiler.36424714_0"
        /*0030*/ 	.string	"-arch sm_100 -m 64 "



//--------------------- .note.nv.cuinfo           --------------------------
	.section	.note.nv.cuinfo,"",@"SHT_NOTE"
	.sectionflags	@"SHF_NOTE_NV_CUINFO"
        /*0018*/ 	.short	0x0002
        /*001a*/ 	.short	0x0064
        /*001c*/ 	.short	0x0082
	.zero		2


//--------------------- .nv.info                  --------------------------
	.section	.nv.info,"",@"SHT_CUDA_INFO"
	.align	4


	//----- nvinfo : EIATTR_REGCOUNT
	.align		4
        /*0000*/ 	.byte	0x04, 0x2f
        /*0002*/ 	.short	(.L_1 - .L_0)
	.align		4
.L_0:
        /*0004*/ 	.word	index@(_Z8init_UVPiidddPdS_S_S_S_S_)
        /*0008*/ 	.word	0x00000018


	//----- nvinfo : EIATTR_FRAME_SIZE
	.align		4
.L_1:
        /*000c*/ 	.byte	0x04, 0x11
        /*000e*/ 	.short	(.L_3 - .L_2)
	.align		4
.L_2:
        /*0010*/ 	.word	index@(_Z8init_UVPiidddPdS_S_S_S_S_)
        /*0014*/ 	.word	0x00000000


	//----- nvinfo : EIATTR_REGCOUNT
	.align		4
.L_3:
        /*0018*/ 	.byte	0x04, 0x2f
        /*001a*/ 	.short	(.L_5 - .L_4)
	.align		4
.L_4:
        /*001c*/ 	.word	index@(_Z15dt_reductionMaxiiPdS_)
        /*0020*/ 	.word	0x00000017


	//----- nvinfo : EIATTR_FRAME_SIZE
	.align		4
.L_5:
        /*0024*/ 	.byte	0x04, 0x11
        /*0026*/ 	.short	(.L_7 - .L_6)
	.align		4
.L_6:
        /*0028*/ 	.word	index@(_Z15dt_reductionMaxiiPdS_)
        /*002c*/ 	.word	0x00000000


	//----- nvinfo : EIATTR_REGCOUNT
	.align		4
.L_7:
        /*0030*/ 	.byte	0x04, 0x2f
        /*0032*/ 	.short	(.L_9 - .L_8)
	.align		4
.L_8:
        /*0034*/ 	.word	index@(_Z13set_NorthBondiiiPdS_)
        /*0038*/ 	.word	0x0000000e


	//----- nvinfo : EIATTR_FRAME_SIZE
	.align		4
.L_9:
        /*003c*/ 	.byte	0x04, 0x11
        /*003e*/ 	.short	(.L_11 - .L_10)
	.align		4
.L_10:
        /*0040*/ 	.word	index@(_Z13set_NorthBondiiiPdS_)
        /*0044*/ 	.word	0x00000000


	//----- nvinfo : EIATTR_REGCOUNT
	.align		4
.L_11:
        /*0048*/ 	.byte	0x04, 0x2f
        /*004a*/ 	.short	(.L_13 - .L_12)
	.align		4
.L_12:
        /*004c*/ 	.word	index@(_Z13set_SouthBondiiiPdS_)
        /*0050*/ 	.word	0x00000010


	//----- nvinfo : EIATTR_FRAME_SIZE
	.align		4
.L_13:
        /*0054*/ 	.byte	0x04, 0x11
        /*0056*/ 	.short	(.L_15 - .L_14)
	.align		4
.L_14:
        /*0058*/ 	.word	index@(_Z13set_SouthBondiiiPdS_)
        /*005c*/ 	.word	0x00000000


	//----- nvinfo : EIATTR_REGCOUNT
	.align		4
.L_15:
        /*0060*/ 	.byte	0x04, 0x2f
        /*0062*/ 	.short	(.L_17 - .L_16)
	.align		4
.L_16:
        /*0064*/ 	.word	index@(_Z12set_WestBondiiiPdS_)
        /*0068*/ 	.word	0x0000000d


	//----- nvinfo : EIATTR_FRAME_SIZE
	.align		4
.L_17:
        /*006c*/ 	.byte	0x04, 0x11
        /*006e*/ 	.short	(.L_19 - .L_18)
	.align		4
.L_18:
        /*0070*/ 	.word	index@(_Z12set_WestBondiiiPdS_)
        /*0074*/ 	.word	0x00000000


	//----- nvinfo : EIATTR_REGCOUNT
	.align		4
.L_19:
        /*0078*/ 	.byte	0x04, 0x2f
        /*007a*/ 	.short	(.L_21 - .L_20)
	.align		4
.L_20:
        /*007c*/ 	.word	index@(_Z12set_EastBondiiiPdS_)
        /*0080*/ 	.word	0x0000000d


	//----- nvinfo : EIATTR_FRAME_SIZE
	.align		4
.L_21:
        /*0084*/ 	.byte	0x04, 0x11
        /*0086*/ 	.short	(.L_23 - .L_22)
	.align		4
.L_22:
        /*0088*/ 	.word	index@(_Z12set_EastBondiiiPdS_)
        /*008c*/ 	.word	0x00000000


	//----- nvinfo : EIATTR_REGCOUNT
	.align		4
.L_23:
        /*0090*/ 	.byte	0x04, 0x2f
        /*0092*/ 	.short	(.L_25 - .L_24)
	.align		4
.L_24:
        /*0094*/ 	.word	index@(_Z26set_lidDrivenCavityProblemdiiPd)
        /*0098*/ 	.word	0x0000000e


	//----- nvinfo : EIATTR_FRAME_SIZE
	.align		4
.L_25:
        /*009c*/ 	.byte	0x04, 0x11
        /*009e*/ 	.short	(.L_27 - .L_26)
	.align		4
.L_26:
        /*00a0*/ 	.word	index@(_Z26set_lidDrivenCavityProblemdiiPd)
        /*00a4*/ 	.word	0x00000000


	//----- nvinfo : EIATTR_REGCOUNT
	.align		4
.L_27:
        /*00a8*/ 	.byte	0x04, 0x2f
        /*00aa*/ 	.short	(.L_29 - .L_28)
	.align		4
.L_28:
        /*00ac*/ 	.word	index@(_Z7comp_FGiidddddddPdS_S_S_)
        /*00b0*/ 	.word	0x00000038


	//----- nvinfo : EIATTR_FRAME_SIZE
	.align		4
.L_29:
        /*00b4*/ 	.byte	0x04, 0x11
        /*00b6*/ 	.short	(.L_31 - .L_30)
	.align		4
.L_30:
        /*00b8*/ 	.word	index@($__internal_6_$__cuda_sm20_div_rn_f64_full)
        /*00bc*/ 	.word	0x00000000


	//----- nvinfo : EIATTR_FRAME_SIZE
	.align		4
.L_31:
        /*00c0*/ 	.byte	0x04, 0x11
        /*00c2*/ 	.short	(.L_33 - .L_32)
	.align		4
.L_32:
        /*00c4*/ 	.word	index@(_Z7comp_FGiidddddddPdS_S_S_)
        /*00c8*/ 	.word	0x00000000


	//----- nvinfo : EIATTR_REGCOUNT
	.align		4
.L_33:
        /*00cc*/ 	.byte	0x04, 0x2f
        /*00ce*/ 	.short	(.L_35 - .L_34)
	.align		4
.L_34:
        /*00d0*/ 	.word	index@(_Z8comp_RHSiidddPdS_S_)
        /*00d4*/ 	.word	0x0000001b


	//----- nvinfo : EIATTR_FRAME_SIZE
	.align		4
.L_35:
        /*00d8*/ 	.byte	0x04, 0x11
        /*00da*/ 	.short	(.L_37 - .L_36)
	.align		4
.L_36:
        /*00dc*/ 	.word	index@($__internal_5_$__cuda_sm20_div_rn_f64_full)
        /*00e0*/ 	.word	0x00000000


	//----- nvinfo : EIATTR_FRAME_SIZE
	.align		4
.L_37:
        /*00e4*/ 	.byte	0x04, 0x11
        /*00e6*/ 	.short	(.L_39 - .L_38)
	.align		4
.L_38:
        /*00e8*/ 	.word	index@(_Z8comp_RHSiidddPdS_S_)
        /*00ec*/ 	.word	0x00000000


	//----- nvinfo : EIATTR_REGCOUNT
	.align		4
.L_39:
        /*00f0*/ 	.byte	0x04, 0x2f
        /*00f2*/ 	.short	(.L_41 - .L_40)
	.align		4
.L_40:
        /*00f4*/ 	.word	index@(_Z20build_poisson_systemiiddPdS_S_S_S_)
        /*00f8*/ 	.word	0x00000032


	//----- nvinfo : EIATTR_FRAME_SIZE
	.align		4
.L_41:
        /*00fc*/ 	.byte	0x04, 0x11
        /*00fe*/ 	.short	(.L_43 - .L_42)
	.align		4
.L_42:
        /*0100*/ 	.word	index@($__internal_4_$__cuda_sm20_div_rn_f64_full)
        /*0104*/ 	.word	0x00000000


	//----- nvinfo : EIATTR_FRAME_SIZE
	.align		4
.L_43:
        /*0108*/ 	.byte	0x04, 0x11
        /*010a*/ 	.short	(.L_45 - .L_44)
	.align		4
.L_44:
        /*010c*/ 	.word	index@($__internal_3_$__cuda_sm20_dblrcp_rn_slowpath_v3)
        /*0110*/ 	.word	0x00000000


	//----- nvinfo : EIATTR_FRAME_SIZE
	.align		4
.L_45:
        /*0114*/ 	.byte	0x04, 0x11
        /*0116*/ 	.short	(.L_47 - .L_46)
	.align		4
.L_46:
        /*0118*/ 	.word	index@(_Z20build_poisson_systemiiddPdS_S_S_S_)
        /*011c*/ 	.word	0x00000000


	//----- nvinfo : EIATTR_REGCOUNT
	.align		4
.L_47:
        /*0120*/ 	.byte	0x04, 0x2f
        /*0122*/ 	.short	(.L_49 - .L_48)
	.align		4
.L_48:
        /*0124*/ 	.word	index@(_Z12reductionMaxiiPdS_S_)
        /*0128*/ 	.word	0x00000012


	//----- nvinfo : EIATTR_FRAME_SIZE
	.align		4
.L_49:
        /*012c*/ 	.byte	0x04, 0x11
        /*012e*/ 	.short	(.L_51 - .L_50)
	.align		4
.L_50:
        /*0130*/ 	.word	index@(_Z12reductionMaxiiPdS_S_)
        /*0134*/ 	.word	0x00000000


	//----- nvinfo : EIATTR_REGCOUNT
	.align		4
.L_51:
        /*0138*/ 	.byte	0x04, 0x2f
        /*013a*/ 	.short	(.L_53 - .L_52)
	.align		4
.L_52:
        /*013c*/ 	.word	index@(_Z7red_SORiidPdS_S_S_S_S_S_S_S_S_)
        /*0140*/ 	.word	0x00000020


	//----- nvinfo : EIATTR_FRAME_SIZE
	.align		4
.L_53:
        /*0144*/ 	.byte	0x04, 0x11
        /*0146*/ 	.short	(.L_55 - .L_54)
	.align		4
.L_54:
        /*0148*/ 	.word	index@($__internal_2_$__cuda_sm20_div_rn_f64_full)
        /*014c*/ 	.word	0x00000000


	//----- nvinfo : EIATTR_FRAME_SIZE
	.align		4
.L_55:
        /*0150*/ 	.byte	0x04, 0x11
        /*0152*/ 	.short	(.L_57 - .L_56)
	.align		4
.L_56:
        /*0154*/ 	.word	index@(_Z7red_SORiidPdS_S_S_S_S_S_S_S_S_)
        /*0158*/ 	.word	0x00000000


	//----- nvinfo : EIATTR_REGCOUNT
	.align		4
.L_57:
        /*015c*/ 	.byte	0x04, 0x2f
        /*015e*/ 	.short	(.L_59 - .L_58)
	.align		4
.L_58:
        /*0160*/ 	.word	index@(_Z9black_SORiidPdS_S_S_S_S_S_S_S_S_)
        /*0164*/ 	.word	0x00000020


	//----- nvinfo : EIATTR_FRAME_SIZE
	.align		4
.L_59:
        /*0168*/ 	.byte	0x04, 0x11
        /*016a*/ 	.short	(.L_61 - .L_60)
	.align		4
.L_60:
        /*016c*/ 	.word	index@($__internal_1_$__cuda_sm20_div_rn_f64_full)
        /*0170*/ 	.word	0x00000000


	//----- nvinfo : EIATTR_FRAME_SIZE
	.align		4
.L_61:
        /*0174*/ 	.byte	0x04, 0x11
        /*0176*/ 	.short	(.L_63 - .L_62)
	.align		4
.L_62:
        /*0178*/ 	.word	index@(_Z9black_SORiidPdS_S_S_S_S_S_S_S_S_)
        /*017c*/ 	.word	0x00000000


	//----- nvinfo : EIATTR_REGCOUNT
	.align		4
.L_63:
        /*0180*/ 	.byte	0x04, 0x2f
        /*0182*/ 	.short	(.L_65 - .L_64)
	.align		4
.L_64:
        /*0184*/ 	.word	index@(_Z10d_adap_VeliidddPdS_S_S_S_S_S_S_S_)
        /*0188*/ 	.word	0x0000001e


	//----- nvinfo : EIATTR_FRAME_SIZE
	.align		4
.L_65:
        /*018c*/ 	.byte	0x04, 0x11
        /*018e*/ 	.short	(.L_67 - .L_66)
	.align		4
.L_66:
        /*0190*/ 	.word	index@($__internal_0_$__cuda_sm20_div_rn_f64_full)
        /*0194*/ 	.word	0x00000000


	//----- nvinfo : EIATTR_FRAME_SIZE
	.align		4
.L_67:
        /*0198*/ 	.byte	0x04, 0x11
        /*019a*/ 	.short	(.L_69 - .L_68)
	.align		4
.L_68:
        /*019c*/ 	.word	index@(_Z10d_adap_VeliidddPdS_S_S_S_S_S_S_S_)
        /*01a0*/ 	.word	0x00000000


	//----- nvinfo : EIATTR_MIN_STACK_SIZE
	.align		4
.L_69:
        /*01a4*/ 	.byte	0x04, 0x12
        /*01a6*/ 	.short	(.L_71 - .L_70)
	.align		4
.L_70:
        /*01a8*/ 	.word	index@(_Z10d_adap_VeliidddPdS_S_S_S_S_S_S_S_)
        /*01ac*/ 	.word	0x00000000


	//----- nvinfo : EIATTR_MIN_STACK_SIZE
	.align		4
.L_71:
        /*01b0*/ 	.byte	0x04, 0x12
        /*01b2*/ 	.short	(.L_73 - .L_72)
	.align		4
.L_72:
        /*01b4*/ 	.word	index@(_Z9black_SORiidPdS_S_S_S_S_S_S_S_S_)
        /*01b8*/ 	.word	0x00000000


	//----- nvinfo : EIATTR_MIN_STACK_SIZE
	.align		4
.L_73:
        /*01bc*/ 	.byte	0x04, 0x12
        /*01be*/ 	.short	(.L_75 - .L_74)
	.align		4
.L_74:
        /*01c0*/ 	.word	index@(_Z7red_SORiidPdS_S_S_S_S_S_S_S_S_)
        /*01c4*/ 	.word	0x00000000


	//----- nvinfo : EIATTR_MIN_STACK_SIZE
	.align		4
.L_75:
        /*01c8*/ 	.byte	0x04, 0x12
        /*01ca*/ 	.short	(.L_77 - .L_76)
	.align		4
.L_76:
        /*01cc*/ 	.word	index@(_Z12reductionMaxiiPdS_S_)
        /*01d0*/ 	.word	0x00000000


	//----- nvinfo : EIATTR_MIN_STACK_SIZE
	.align		4
.L_77:
        /*01d4*/ 	.byte	0x04, 0x12
        /*01d6*/ 	.short	(.L_79 - .L_78)
	.align		4
.L_78:
        /*01d8*/ 	.word	index@(_Z20build_poisson_systemiiddPdS_S_S_S_)
        /*01dc*/ 	.word	0x00000000


	//----- nvinfo : EIATTR_MIN_STACK_SIZE
	.align		4
.L_79:
        /*01e0*/ 	.byte	0x04, 0x12
        /*01e2*/ 	.short	(.L_81 - .L_80)
	.align		4
.L_80:
        /*01e4*/ 	.word	index@(_Z8comp_RHSiidddPdS_S_)
        /*01e8*/ 	.word	0x00000000


	//----- nvinfo : EIATTR_MIN_STACK_SIZE
	.align		4
.L_81:
        /*01ec*/ 	.byte	0x04, 0x12
        /*01ee*/ 	.short	(.L_83 - .L_82)
	.align		4
.L_82:
        /*01f0*/ 	.word	index@(_Z7comp_FGiidddddddPdS_S_S_)
        /*01f4*/ 	.word	0x00000000


	//----- nvinfo : EIATTR_MIN_STACK_SIZE
	.align		4
.L_83:
        /*01f8*/ 	.byte	0x04, 0x12
        /*01fa*/ 	.short	(.L_85 - .L_84)
	.align		4
.L_84:
        /*01fc*/ 	.word	index@(_Z26set_lidDrivenCavityProblemdiiPd)
        /*0200*/ 	.word	0x00000000


	//----- nvinfo : EIATTR_MIN_STACK_SIZE
	.align		4
.L_85:
        /*0204*/ 	.byte	0x04, 0x12
        /*0206*/ 	.short	(.L_87 - .L_86)
	.align		4
.L_86:
        /*0208*/ 	.word	index@(_Z12set_EastBondiiiPdS_)
        /*020c*/ 	.word	0x00000000


	//----- nvinfo : EIATTR_MIN_STACK_SIZE
	.align		4
.L_87:
        /*0210*/ 	.byte	0x04, 0x12
        /*0212*/ 	.short	(.L_89 - .L_88)
	.align		4
.L_88:
        /*0214*/ 	.word	index@(_Z12set_WestBondiiiPdS_)
        /*0218*/ 	.word	0x00000000


	//----- nvinfo : EIATTR_MIN_STACK_SIZE
	.align		4
.L_89:
        /*021c*/ 	.byte	0x04, 0x12
        /*021e*/ 	.short	(.L_91 - .L_90)
	.align		4
.L_90:
        /*0220*/ 	.word	index@(_Z13set_SouthBondiiiPdS_)
        /*0224*/ 	.word	0x00000000


	//----- nvinfo : EIATTR_MIN_STACK_SIZE
	.align		4
.L_91:
        /*0228*/ 	.byte	0x04, 0x12
        /*022a*/ 	.short	(.L_93 - .L_92)
	.align		4
.L_92:
        /*022c*/ 	.word	index@(_Z13set_NorthBondiiiPdS_)
        /*0230*/ 	.word	0x00000000


	//----- nvinfo : EIATTR_MIN_STACK_SIZE
	.align		4
.L_93:
        /*0234*/ 	.byte	0x04, 0x12
        /*0236*/ 	.short	(.L_95 - .L_94)
	.align		4
.L_94:
        /*0238*/ 	.word	index@(_Z15dt_reductionMaxiiPdS_)
        /*023c*/ 	.word	0x00000000


	//----- nvinfo : EIATTR_MIN_STACK_SIZE
	.align		4
.L_95:
        /*0240*/ 	.byte	0x04, 0x12
        /*0242*/ 	.short	(.L_97 - .L_96)
	.align		4
.L_96:
        /*0244*/ 	.word	index@(_Z8init_UVPiidddPdS_S_S_S_S_)
        /*0248*/ 	.word	0x00000000
.L_97:


//--------------------- .nv.compat                --------------------------
	.section	.nv.compat,"",@"SHT_CUDA_COMPAT_INFO"
	.align	4
        /*0000*/ 	.byte	0x02, 0x09, 0x00, 0x00, 0x02, 0x02, 0x01, 0x00, 0x02, 0x05, 0x05, 0x00, 0x03, 0x07, 0x01, 0x01
        /*0010*/ 	.byte	0x02, 0x03, 0x00, 0x00, 0x02, 0x06, 0x01, 0x00, 0x04, 0x0b, 0x08, 0x00, 0x01, 0x00, 0x00, 0x00
        /*0020*/ 	.byte	0x00, 0x00, 0x00, 0x00


//--------------------- .nv.info._Z10d_adap_VeliidddPdS_S_S_S_S_S_S_S_ --------------------------
	.section	.nv.info._Z10d_adap_VeliidddPdS_S_S_S_S_S_S_S_,"",@"SHT_CUDA_INFO"
	.sectionflags	@""
	.align	4


	//----- nvinfo : EIATTR_CUDA_API_VERSION
	.align		4
        /*0000*/ 	.byte	0x04, 0x37
        /*0002*/ 	.short	(.L_99 - .L_98)
.L_98:
        /*0004*/ 	.word	0x00000082


	//----- nvinfo : EIATTR_KPARAM_INFO
	.align		4
.L_99:
        /*0008*/ 	.byte	0x04, 0x17
        /*000a*/ 	.short	(.L_101 - .L_100)
.L_100:
        /*000c*/ 	.word	0x00000000
        /*0010*/ 	.short	0x000d
        /*0012*/ 	.short	0x0060
        /*0014*/ 	.byte	0x00, 0xf5, 0x21, 0x00


	//----- nvinfo : EIATTR_KPARAM_INFO
	.align		4
.L_101:
        /*0018*/ 	.byte	0x04, 0x17
        /*001a*/ 	.short	(.L_103 - .L_102)
.L_102:
        /*001c*/ 	.word	0x00000000
        /*0020*/ 	.short	0x000c
        /*0022*/ 	.short	0x0058
        /*0024*/ 	.byte	0x00, 0xf5, 0x21, 0x00


	//----- nvinfo : EIATTR_KPARAM_INFO
	.align		4
.L_103:
        /*0028*/ 	.byte	0x04, 0x17
        /*002a*/ 	.short	(.L_105 - .L_104)
.L_104:
        /*002c*/ 	.word	0x00000000
        /*0030*/ 	.short	0x000b
        /*0032*/ 	.short	0x0050
        /*0034*/ 	.byte	0x00, 0xf5, 0x21, 0x00


	//----- nvinfo : EIATTR_KPARAM_INFO
	.align		4
.L_105:
        /*0038*/ 	.byte	0x04, 0x17
        /*003a*/ 	.short	(.L_107 - .L_106)
.L_106:
        /*003c*/ 	.word	0x00000000
        /*0040*/ 	.short	0x000a
        /*0042*/ 	.short	0x0048
        /*0044*/ 	.byte	0x00, 0xf5, 0x21, 0x00


	//----- nvinfo : EIATTR_KPARAM_INFO
	.align		4
.L_107:
        /*0048*/ 	.byte	0x04, 0x17
        /*004a*/ 	.short	(.L_109 - .L_108)
.L_108:
        /*004c*/ 	.word	0x00000000
        /*0050*/ 	.short	0x0009
        /*0052*/ 	.short	0x0040
        /*0054*/ 	.byte	0x00, 0xf5, 0x21, 0x00


	//----- nvinfo : EIATTR_KPARAM_INFO
	.align		4
.L_109:
        /*0058*/ 	.byte	0x04, 0x17
        /*005a*/ 	.short	(.L_111 - .L_110)
.L_110:
        /*005c*/ 	.word	0x00000000
        /*0060*/ 	.short	0x0008
        /*0062*/ 	.short	0x0038
        /*0064*/ 	.byte	0x00, 0xf5, 0x21, 0x00


	//----- nvinfo : EIATTR_KPARAM_INFO
	.align		4
.L_111:
        /*0068*/ 	.byte	0x04, 0x17
        /*006a*/ 	.short	(.L_113 - .L_112)
.L_112:
        /*006c*/ 	.word	0x00000000
        /*0070*/ 	.short	0x0007
        /*0072*/ 	.short	0x0030
        /*0074*/ 	.byte	0x00, 0xf5, 0x21, 0x00


	//----- nvinfo : EIATTR_KPARAM_INFO
	.align		4
.L_113:
        /*0078*/ 	.byte	0x04, 0x17
        /*007a*/ 	.short	(.L_115 - .L_114)
.L_114:
        /*007c*/ 	.word	0x00000000
        /*0080*/ 	.short	0x0006
        /*0082*/ 	.short	0x0028
        /*0084*/ 	.byte	0x00, 0xf5, 0x21, 0x00


	//----- nvinfo : EIATTR_KPARAM_INFO
	.align		4
.L_115:
        /*0088*/ 	.byte	0x04, 0x17
        /*008a*/ 	.short	(.L_117 - .L_116)
.L_116:
        /*008c*/ 	.word	0x00000000
        /*0090*/ 	.short	0x0005
        /*0092*/ 	.short	0x0020
        /*0094*/ 	.byte	0x00, 0xf5, 0x21, 0x00


	//----- nvinfo : EIATTR_KPARAM_INFO
	.align		4
.L_117:
        /*0098*/ 	.byte	0x04, 0x17
        /*009a*/ 	.short	(.L_119 - .L_118)
.L_118:
        /*009c*/ 	.word	0x00000000
        /*00a0*/ 	.short	0x0004
        /*00a2*/ 	.short	0x0018
        /*00a4*/ 	.byte	0x00, 0xf0, 0x21, 0x00


	//----- nvinfo : EIATTR_KPARAM_INFO
	.align		4
.L_119:
        /*00a8*/ 	.byte	0x04, 0x17
        /*00aa*/ 	.short	(.L_121 - .L_120)
.L_120:
        /*00ac*/ 	.word	0x00000000
        /*00b0*/ 	.short	0x0003
        /*00b2*/ 	.short	0x0010
        /*00b4*/ 	.byte	0x00, 0xf0, 0x21, 0x00


	//----- nvinfo : EIATTR_KPARAM_INFO
	.align		4
.L_121:
        /*00b8*/ 	.byte	0x04, 0x17
        /*00ba*/ 	.short	(.L_123 - .L_122)
.L_122:
        /*00bc*/ 	.word	0x00000000
        /*00c0*/ 	.short	0x0002
        /*00c2*/ 	.short	0x0008
        /*00c4*/ 	.byte	0x00, 0xf0, 0x21, 0x00


	//----- nvinfo : EIATTR_KPARAM_INFO
	.align		4
.L_123:
        /*00c8*/ 	.byte	0x04, 0x17
        /*00ca*/ 	.short	(.L_125 - .L_124)
.L_124:
        /*00cc*/ 	.word	0x00000000
        /*00d0*/ 	.short	0x0001
        /*00d2*/ 	.short	0x0004
        /*00d4*/ 	.byte	0x00, 0xf0, 0x11, 0x00


	//----- nvinfo : EIATTR_KPARAM_INFO
	.align		4
.L_125:
        /*00d8*/ 	.byte	0x04, 0x17
        /*00da*/ 	.short	(.L_127 - .L_126)
.L_126:
        /*00dc*/ 	.word	0x00000000
        /*00e0*/ 	.short	0x0000
        /*00e2*/ 	.short	0x0000
        /*00e4*/ 	.byte	0x00, 0xf0, 0x11, 0x00


	//----- nvinfo : EIATTR_SPARSE_MMA_MASK
	.align		4
.L_127:
        /*00e8*/ 	.byte	0x03, 0x50
        /*00ea*/ 	.short	0x0000


	//----- nvinfo : EIATTR_MAXREG_COUNT
	.align		4
        /*00ec*/ 	.byte	0x03, 0x1b
        /*00ee*/ 	.short	0x00ff


	//----- nvinfo : EIATTR_MERCURY_ISA_VERSION
	.align		4
        /*00f0*/ 	.byte	0x03, 0x5f
        /*00f2*/ 	.short	0x0101


	//----- nvinfo : EIATTR_VRC_CTA_INIT_COUNT
	.align		4
        /*00f4*/ 	.byte	0x02, 0x4a
	.zero		1
	.zero		1


	//----- nvinfo : EIATTR_EXIT_INSTR_OFFSETS
	.align		4
        /*00f8*/ 	.byte	0x04, 0x1c
        /*00fa*/ 	.short	(.L_129 - .L_128)


	//   ....[0]....
.L_128:
        /*00fc*/ 	.word	0x00000d90


	//   ....[1]....
        /*0100*/ 	.word	0x00000df0


	//----- nvinfo : EIATTR_CRS_STACK_SIZE
	.align		4
.L_129:
        /*0104*/ 	.byte	0x04, 0x1e
        /*0106*/ 	.short	(.L_131 - .L_130)
.L_130:
        /*0108*/ 	.word	0x00000000


	//----- nvinfo : EIATTR_CBANK_PARAM_SIZE
	.align		4
.L_131:
        /*010c*/ 	.byte	0x03, 0x19
        /*010e*/ 	.short	0x0068


	//----- nvinfo : EIATTR_PARAM_CBANK
	.align		4
        /*0110*/ 	.byte	0x04, 0x0a
        /*0112*/ 	.short	(.L_133 - .L_132)
	.align		4
.L_132:
        /*0114*/ 	.word	index@(.nv.constant0._Z10d_adap_VeliidddPdS_S_S_S_S_S_S_S_)
        /*0118*/ 	.short	0x0380
        /*011a*/ 	.short	0x0068


	//----- nvinfo : EIATTR_SW_WAR
	.align		4
.L_133:
        /*011c*/ 	.byte	0x04, 0x36
        /*011e*/ 	.short	(.L_135 - .L_134)
.L_134:
        /*0120*/ 	.word	0x00000008
.L_135:


//--------------------- .nv.info._Z9black_SORiidPdS_S_S_S_S_S_S_S_S_ --------------------------
	.section	.nv.info._Z9black_SORiidPdS_S_S_S_S_S_S_S_S_,"",@"SHT_CUDA_INFO"
	.sectionflags	@""
	.align	4


	//----- nvinfo : EIATTR_CUDA_API_VERSION
	.align		4
        /*0000*/ 	.byte	0x04, 0x37
        /*0002*/ 	.short	(.L_137 - .L_136)
.L_136:
        /*0004*/ 	.word	0x00000082


	//----- nvinfo : EIATTR_KPARAM_INFO
	.align		4
.L_137:
        /*0008*/ 	.byte	0x04, 0x17
        /*000a*/ 	.short	(.L_139 - .L_138)
.L_138:
        /*000c*/ 	.word	0x00000000
        /*0010*/ 	.short	0x000c
        /*0012*/ 	.short	0x0058
        /*0014*/ 	.byte	0x00, 0xf5, 0x21, 0x00


	//----- nvinfo : EIATTR_KPARAM_INFO
	.align		4
.L_139:
        /*0018*/ 	.byte	0x04, 0x17
        /*001a*/ 	.short	(.L_141 - .L_140)
.L_140:
        /*001c*/ 	.word	0x00000000
        /*0020*/ 	.short	0x000b
        /*0022*/ 	.short	0x0050
        /*0024*/ 	.byte	0x00, 0xf5, 0x21, 0x00


	//----- nvinfo : EIATTR_KPARAM_INFO
	.align		4
.L_141:
        /*0028*/ 	.byte	0x04, 0x17
        /*002a*/ 	.short	(.L_143 - .L_142)
.L_142:
        /*002c*/ 	.word	0x00000000
        /*0030*/ 	.short	0x000a
        /*0032*/ 	.short	0x0048
        /*0034*/ 	.byte	0x00, 0xf5, 0x21, 0x00


	//----- nvinfo : EIATTR_KPARAM_INFO
	.align		4
.L_143:
        /*0038*/ 	.byte	0x04, 0x17
        /*003a*/ 	.short	(.L_145 - .L_144)
.L_144:
        /*003c*/ 	.word	0x00000000
        /*0040*/ 	.short	0x0009
        /*0042*/ 	.short	0x0040
        /*0044*/ 	.byte	0x00, 0xf5, 0x21, 0x00


	//----- nvinfo : EIATTR_KPARAM_INFO
	.align		4
.L_145:
        /*0048*/ 	.byte	0x04, 0x17
        /*004a*/ 	.short	(.L_147 - .L_146)
.L_146:
        /*004c*/ 	.word	0x00000000
        /*0050*/ 	.short	0x0008
        /*0052*/ 	.short	0x0038
        /*0054*/ 	.byte	0x00, 0xf5, 0x21, 0x00


	//----- nvinfo : EIATTR_KPARAM_INFO
	.align		4
.L_147:
        /*0058*/ 	.byte	0x04, 0x17
        /*005a*/ 	.short	(.L_149 - .L_148)
.L_148:
        /*005c*/ 	.word	0x00000000
        /*0060*/ 	.short	0x0007
        /*0062*/ 	.short	0x0030
        /*0064*/ 	.byte	0x00, 0xf5, 0x21, 0x00


	//----- nvinfo : EIATTR_KPARAM_INFO
	.align		4
.L_149:
        /*0068*/ 	.byte	0x04, 0x17
        /*006a*/ 	.short	(.L_151 - .L_150)
.L_150:
        /*006c*/ 	.word	0x00000000
        /*0070*/ 	.short	0x0006
        /*0072*/ 	.short	0x0028
        /*0074*/ 	.byte	0x00, 0xf5, 0x21, 0x00


	//----- nvinfo : EIATTR_KPARAM_INFO
	.align		4
.L_151:
        /*0078*/ 	.byte	0x04, 0x17
        /*007a*/ 	.short	(.L_153 - .L_152)
.L_152:
        /*007c*/ 	.word	0x00000000
        /*0080*/ 	.short	0x0005
        /*0082*/ 	.short	0x0020
        /*0084*/ 	.byte	0x00, 0xf5, 0x21, 0x00


	//----- nvinfo : EIATTR_KPARAM_INFO
	.align		4
.L_153:
        /*0088*/ 	.byte	0x04, 0x17
        /*008a*/ 	.short	(.L_155 - .L_154)
.L_154:
        /*008c*/ 	.word	0x00000000
        /*0090*/ 	.short	0x0004
        /*0092*/ 	.short	0x0018
        /*0094*/ 	.byte	0x00, 0xf5, 0x21, 0x00


	//----- nvinfo : EIATTR_KPARAM_INFO
	.align		4
.L_155:
        /*0098*/ 	.byte	0x04, 0x17
        /*009a*/ 	.short	(.L_157 - .L_156)
.L_156:
        /*009c*/ 	.word	0x00000000
        /*00a0*/ 	.short	0x0003
        /*00a2*/ 	.short	0x0010
        /*00a4*/ 	.byte	0x00, 0xf5, 0x21, 0x00


	//----- nvinfo : EIATTR_KPARAM_INFO
	.align		4
.L_157:
        /*00a8*/ 	.byte	0x04, 0x17
        /*00aa*/ 	.short	(.L_159 - .L_158)
.L_158:
        /*00ac*/ 	.word	0x00000000
        /*00b0*/ 	.short	0x0002
        /*00b2*/ 	.short	0x0008
        /*00b4*/ 	.byte	0x00, 0xf0, 0x21, 0x00


	//----- nvinfo : EIATTR_KPARAM_INFO
	.align		4
.L_159:
        /*00b8*/ 	.byte	0x04, 0x17
        /*00ba*/ 	.short	(.L_161 - .L_160)
.L_160:
        /*00bc*/ 	.word	0x00000000
        /*00c0*/ 	.short	0x0001
        /*00c2*/ 	.short	0x0004
        /*00c4*/ 	.byte	0x00, 0xf0, 0x11, 0x00


	//----- nvinfo : EIATTR_KPARAM_INFO
	.align		4
.L_161:
        /*00c8*/ 	.byte	0x04, 0x17
        /*00ca*/ 	.short	(.L_163 - .L_162)
.L_162:
        /*00cc*/ 	.word	0x00000000
        /*00d0*/ 	.short	0x0000
        /*00d2*/ 	.short	0x0000
        /*00d4*/ 	.byte	0x00, 0xf0, 0x11, 0x00


	//----- nvinfo : EIATTR_SPARSE_MMA_MASK
	.align		4
.L_163:
        /*00d8*/ 	.byte	0x03, 0x50
        /*00da*/ 	.short	0x0000


	//----- nvinfo : EIATTR_MAXREG_COUNT
	.align		4
        /*00dc*/ 	.byte	0x03, 0x1b
        /*00de*/ 	.short	0x00ff


	//----- nvinfo : EIATTR_MERCURY_ISA_VERSION
	.align		4
        /*00e0*/ 	.byte	0x03, 0x5f
        /*00e2*/ 	.short	0x0101


	//----- nvinfo : EIATTR_VRC_CTA_INIT_COUNT
	.align		4
        /*00e4*/ 	.byte	0x02, 0x4a
	.zero		1
	.zero		1


	//----- nvinfo : EIATTR_EXIT_INSTR_OFFSETS
	.align		4
        /*00e8*/ 	.byte	0x04, 0x1c
        /*00ea*/ 	.short	(.L_165 - .L_164)


	//   ....[0]....
.L_164:
        /*00ec*/ 	.word	0x00000880


	//   ....[1]....
        /*00f0*/ 	.word	0x000008d0


	//----- nvinfo : EIATTR_CRS_STACK_SIZE
	.align		4
.L_165:
        /*00f4*/ 	.byte	0x04, 0x1e
        /*00f6*/ 	.short	(.L_167 - .L_166)
.L_166:
        /*00f8*/ 	.word	0x00000000


	//----- nvinfo : EIATTR_CBANK_PARAM_SIZE
	.align		4
.L_167:
        /*00fc*/ 	.byte	0x03, 0x19
        /*00fe*/ 	.short	0x0060


	//----- nvinfo : EIATTR_PARAM_CBANK
	.align		4
        /*0100*/ 	.byte	0x04, 0x0a
        /*0102*/ 	.short	(.L_169 - .L_168)
	.align		4
.L_168:
        /*0104*/ 	.word	index@(.nv.constant0._Z9black_SORiidPdS_S_S_S_S_S_S_S_S_)
        /*0108*/ 	.short	0x0380
        /*010a*/ 	.short	0x0060


	//----- nvinfo : EIATTR_SW_WAR
	.align		4
.L_169:
        /*010c*/ 	.byte	0x04, 0x36
        /*010e*/ 	.short	(.L_171 - .L_170)
.L_170:
        /*0110*/ 	.word	0x00000008
.L_171:


//--------------------- .nv.info._Z7red_SORiidPdS_S_S_S_S_S_S_S_S_ --------------------------
	.section	.nv.info._Z7red_SORiidPdS_S_S_S_S_S_S_S_S_,"",@"SHT_CUDA_INFO"
	.sectionflags	@""
	.align	4


	//----- nvinfo : EIATTR_CUDA_API_VERSION
	.align		4
        /*0000*/ 	.byte	0x04, 0x37
        /*0002*/ 	.short	(.L_173 - .L_172)
.L_172:
        /*0004*/ 	.word	0x00000082


	//----- nvinfo : EIATTR_KPARAM_INFO
	.align		4
.L_173:
        /*0008*/ 	.byte	0x04, 0x17
        /*000a*/ 	.short	(.L_175 - .L_174)
.L_174:
        /*000c*/ 	.word	0x00000000
        /*0010*/ 	.short	0x000c
        /*0012*/ 	.short	0x0058
        /*0014*/ 	.byte	0x00, 0xf5, 0x21, 0x00


	//----- nvinfo : EIATTR_KPARAM_INFO
	.align		4
.L_175:
        /*0018*/ 	.byte	0x04, 0x17
        /*001a*/ 	.short	(.L_177 - .L_176)
.L_176:
        /*001c*/ 	.word	0x00000000
        /*0020*/ 	.short	0x000b
        /*0022*/ 	.short	0x0050
        /*0024*/ 	.byte	0x00, 0xf5, 0x21, 0x00


	//----- nvinfo : EIATTR_KPARAM_INFO
	.align		4
.L_177:
        /*0028*/ 	.byte	0x04, 0x17
        /*002a*/ 	.short	(.L_179 - .L_178)
.L_178:
        /*002c*/ 	.word	0x00000000
        /*0030*/ 	.short	0x000a
        /*0032*/ 	.short	0x0048
        /*0034*/ 	.byte	0x00, 0xf5, 0x21, 0x00


	//----- nvinfo : EIATTR_KPARAM_INFO
	.align		4
.L_179:
        /*0038*/ 	.byte	0x04, 0x17
        /*003a*/ 	.short	(.L_181 - .L_180)
.L_180:
        /*003c*/ 	.word	0x00000000
        /*0040*/ 	.short	0x0009
        /*0042*/ 	.short	0x0040
        /*0044*/ 	.byte	0x00, 0xf5, 0x21, 0x00


	//----- nvinfo : EIATTR_KPARAM_INFO
	.align		4
.L_181:
        /*0048*/ 	.byte	0x04, 0x17
        /*004a*/ 	.short	(.L_183 - .L_182)
.L_182:
        /*004c*/ 	.word	0x00000000
        /*0050*/ 	.short	0x0008
        /*0052*/ 	.short	0x0038
        /*0054*/ 	.byte	0x00, 0xf5, 0x21, 0x00


	//----- nvinfo : EIATTR_KPARAM_INFO
	.align		4
.L_183:
        /*0058*/ 	.byte	0x04, 0x17
        /*005a*/ 	.short	(.L_185 - .L_184)
.L_184:
        /*005c*/ 	.word	0x00000000
        /*0060*/ 	.short	0x0007
        /*0062*/ 	.short	0x0030
        /*0064*/ 	.byte	0x00, 0xf5, 0x21, 0x00


	//----- nvinfo : EIATTR_KPARAM_INFO
	.align		4
.L_185:
        /*0068*/ 	.byte	0x04, 0x17
        /*006a*/ 	.short	(.L_187 - .L_186)
.L_186:
        /*006c*/ 	.word	0x00000000
        /*0070*/ 	.short	0x0006
        /*0072*/ 	.short	0x0028
        /*0074*/ 	.byte	0x00, 0xf5, 0x21, 0x00


	//----- nvinfo : EIATTR_KPARAM_INFO
	.align		4
.L_187:
        /*0078*/ 	.byte	0x04, 0x17
        /*007a*/ 	.short	(.L_189 - .L_188)
.L_188:
        /*007c*/ 	.word	0x00000000
        /*0080*/ 	.short	0x0005
        /*0082*/ 	.short	0x0020
        /*0084*/ 	.byte	0x00, 0xf5, 0x21, 0x00


	//----- nvinfo : EIATTR_KPARAM_INFO
	.align		4
.L_189:
        /*0088*/ 	.byte	0x04, 0x17
        /*008a*/ 	.short	(.L_191 - .L_190)
.L_190:
        /*008c*/ 	.word	0x00000000
        /*0090*/ 	.short	0x0004
        /*0092*/ 	.short	0x0018
        /*0094*/ 	.byte	0x00, 0xf5, 0x21, 0x00


	//----- nvinfo : EIATTR_KPARAM_INFO
	.align		4
.L_191:
        /*0098*/ 	.byte	0x04, 0x17
        /*009a*/ 	.short	(.L_193 - .L_192)
.L_192:
        /*009c*/ 	.word	0x00000000
        /*00a0*/ 	.short	0x0003
        /*00a2*/ 	.short	0x0010
        /*00a4*/ 	.byte	0x00, 0xf5, 0x21, 0x00


	//----- nvinfo : EIATTR_KPARAM_INFO
	.align		4
.L_193:
        /*00a8*/ 	.byte	0x04, 0x17
        /*00aa*/ 	.short	(.L_195 - .L_194)
.L_194:
        /*00ac*/ 	.word	0x00000000
        /*00b0*/ 	.short	0x0002
        /*00b2*/ 	.short	0x0008
        /*00b4*/ 	.byte	0x00, 0xf0, 0x21, 0x00


	//----- nvinfo : EIATTR_KPARAM_INFO
	.align		4
.L_195:
        /*00b8*/ 	.byte	0x04, 0x17
        /*00ba*/ 	.short	(.L_197 - .L_196)
.L_196:
        /*00bc*/ 	.word	0x00000000
        /*00c0*/ 	.short	0x0001
        /*00c2*/ 	.short	0x0004
        /*00c4*/ 	.byte	0x00, 0xf0, 0x11, 0x00


	//----- nvinfo : EIATTR_KPARAM_INFO
	.align		4
.L_197:
        /*00c8*/ 	.byte	0x04, 0x17
        /*00ca*/ 	.short	(.L_199 - .L_198)
.L_198:
        /*00cc*/ 	.word	0x00000000
        /*00d0*/ 	.short	0x0000
        /*00d2*/ 	.short	0x0000
        /*00d4*/ 	.byte	0x00, 0xf0, 0x11, 0x00


	//----- nvinfo : EIATTR_SPARSE_MMA_MASK
	.align		4
.L_199:
        /*00d8*/ 	.byte	0x03, 0x50
        /*00da*/ 	.short	0x0000


	//----- nvinfo : EIATTR_MAXREG_COUNT
	.align		4
        /*00dc*/ 	.byte	0x03, 0x1b
        /*00de*/ 	.short	0x00ff


	//----- nvinfo : EIATTR_MERCURY_ISA_VERSION
	.align		4
        /*00e0*/ 	.byte	0x03, 0x5f
        /*00e2*/ 	.short	0x0101


	//----- nvinfo : EIATTR_VRC_CTA_INIT_COUNT
	.align		4
        /*00e4*/ 	.byte	0x02, 0x4a
	.zero		1
	.zero		1


	//----- nvinfo : EIATTR_EXIT_INSTR_OFFSETS
	.align		4
        /*00e8*/ 	.byte	0x04, 0x1c
        /*00ea*/ 	.short	(.L_201 - .L_200)


	//   ....[0]....
.L_200:
        /*00ec*/ 	.word	0x000008a0


	//   ....[1]....
        /*00f0*/ 	.word	0x000008f0


	//----- nvinfo : EIATTR_CRS_STACK_SIZE
	.align		4
.L_201:
        /*00f4*/ 	.byte	0x04, 0x1e
        /*00f6*/ 	.short	(.L_203 - .L_202)
.L_202:
        /*00f8*/ 	.word	0x00000000


	//----- nvinfo : EIATTR_CBANK_PARAM_SIZE
	.align		4
.L_203:
        /*00fc*/ 	.byte	0x03, 0x19
        /*00fe*/ 	.short	0x0060


	//----- nvinfo : EIATTR_PARAM_CBANK
	.align		4
        /*0100*/ 	.byte	0x04, 0x0a
        /*0102*/ 	.short	(.L_205 - .L_204)
	.align		4
.L_204:
        /*0104*/ 	.word	index@(.nv.constant0._Z7red_SORiidPdS_S_S_S_S_S_S_S_S_)
        /*0108*/ 	.short	0x0380
        /*010a*/ 	.short	0x0060


	//----- nvinfo : EIATTR_SW_WAR
	.align		4
.L_205:
        /*010c*/ 	.byte	0x04, 0x36
        /*010e*/ 	.short	(.L_207 - .L_206)
.L_206:
        /*0110*/ 	.word	0x00000008
.L_207:


//--------------------- .nv.info._Z12reductionMaxiiPdS_S_ --------------------------
	.section	.nv.info._Z12reductionMaxiiPdS_S_,"",@"SHT_CUDA_INFO"
	.sectionflags	@""
	.align	4


	//----- nvinfo : EIATTR_CUDA_API_VERSION
	.align		4
        /*0000*/ 	.byte	0x04, 0x37
        /*0002*/ 	.short	(.L_209 - .L_208)
.L_208:
        /*0004*/ 	.word	0x00000082


	//----- nvinfo : EIATTR_KPARAM_INFO
	.align		4
.L_209:
        /*0008*/ 	.byte	0x04, 0x17
        /*000a*/ 	.short	(.L_211 - .L_210)
.L_210:
        /*000c*/ 	.word	0x00000000
        /*0010*/ 	.short	0x0004
        /*0012*/ 	.short	0x0018
        /*0014*/ 	.byte	0x00, 0xf5, 0x21, 0x00


	//----- nvinfo : EIATTR_KPARAM_INFO
	.align		4
.L_211:
        /*0018*/ 	.byte	0x04, 0x17
        /*001a*/ 	.short	(.L_213 - .L_212)
.L_212:
        /*001c*/ 	.word	0x00000000
        /*0020*/ 	.short	0x0003
        /*0022*/ 	.short	0x0010
        /*0024*/ 	.byte	0x00, 0xf5, 0x21, 0x00


	//----- nvinfo : EIATTR_KPARAM_INFO
	.align		4
.L_213:
        /*0028*/ 	.byte	0x04, 0x17
        /*002a*/ 	.short	(.L_215 - .L_214)
.L_214:
        /*002c*/ 	.word	0x00000000
        /*0030*/ 	.short	0x0002
        /*0032*/ 	.short	0x0008
        /*0034*/ 	.byte	0x00, 0xf5, 0x21, 0x00


	//----- nvinfo : EIATTR_KPARAM_INFO
	.align		4
.L_215:
        /*0038*/ 	.byte	0x04, 0x17
        /*003a*/ 	.short	(.L_217 - .L_216)
.L_216:
        /*003c*/ 	.word	0x00000000
        /*0040*/ 	.short	0x0001
        /*0042*/ 	.short	0x0004
        /*0044*/ 	.byte	0x00, 0xf0, 0x11, 0x00


	//----- nvinfo : EIATTR_KPARAM_INFO
	.align		4
.L_217:
        /*0048*/ 	.byte	0x04, 0x17
        /*004a*/ 	.short	(.L_219 - .L_218)
.L_218:
        /*004c*/ 	.word	0x00000000
        /*0050*/ 	.short	0x0000
        /*0052*/ 	.short	0x0000
        /*0054*/ 	.byte	0x00, 0xf0, 0x11, 0x00


	//----- nvinfo : EIATTR_SPARSE_MMA_MASK
	.align		4
.L_219:
        /*0058*/ 	.byte	0x03, 0x50
        /*005a*/ 	.short	0x0000


	//----- nvinfo : EIATTR_MAXREG_COUNT
	.align		4
        /*005c*/ 	.byte	0x03, 0x1b
        /*005e*/ 	.short	0x00ff


	//----- nvinfo : EIATTR_NUM_BARRIERS
	.align		4
        /*0060*/ 	.byte	0x02, 0x4c
        /*0062*/ 	.byte	0x01
	.zero		1


	//----- nvinfo : EIATTR_MERCURY_ISA_VERSION
	.align		4
        /*0064*/ 	.byte	0x03, 0x5f
        /*0066*/ 	.short	0x0101


	//----- nvinfo : EIATTR_VRC_CTA_INIT_COUNT
	.align		4
        /*0068*/ 	.byte	0x02, 0x4a
	.zero		1
	.zero		1


	//----- nvinfo : EIATTR_EXIT_INSTR_OFFSETS
	.align		4
        /*006c*/ 	.byte	0x04, 0x1c
        /*006e*/ 	.short	(.L_221 - .L_220)


	//   ....[0]....
.L_220:
        /*0070*/ 	.word	0x000003c0


	//   ....[1]....
        /*0074*/ 	.word	0x00000440


	//----- nvinfo : EIATTR_CRS_STACK_SIZE
	.align		4
.L_221:
        /*0078*/ 	.byte	0x04, 0x1e
        /*007a*/ 	.short	(.L_223 - .L_222)
.L_222:
        /*007c*/ 	.word	0x00000000


	//----- nvinfo : EIATTR_CBANK_PARAM_SIZE
	.align		4
.L_223:
        /*0080*/ 	.byte	0x03, 0x19
        /*0082*/ 	.short	0x0020


	//----- nvinfo : EIATTR_PARAM_CBANK
	.align		4
        /*0084*/ 	.byte	0x04, 0x0a
        /*0086*/ 	.short	(.L_225 - .L_224)
	.align		4
.L_224:
        /*0088*/ 	.word	index@(.nv.constant0._Z12reductionMaxiiPdS_S_)
        /*008c*/ 	.short	0x0380
        /*008e*/ 	.short	0x0020


	//----- nvinfo : EIATTR_SW_WAR
	.align		4
.L_225:
        /*0090*/ 	.byte	0x04, 0x36
        /*0092*/ 	.short	(.L_227 - .L_226)
.L_226:
        /*0094*/ 	.word	0x00000008
.L_227:


//--------------------- .nv.info._Z20build_poisson_systemiiddPdS_S_S_S_ --------------------------
	.section	.nv.info._Z20build_poisson_systemiiddPdS_S_S_S_,"",@"SHT_CUDA_INFO"
	.sectionflags	@""
	.align	4


	//----- nvinfo : EIATTR_CUDA_API_VERSION
	.align		4
        /*0000*/ 	.byte	0x04, 0x37
        /*0002*/ 	.short	(.L_229 - .L_228)
.L_228:
        /*0004*/ 	.word	0x00000082


	//----- nvinfo : EIATTR_KPARAM_INFO
	.align		4
.L_229:
        /*0008*/ 	.byte	0x04, 0x17
        /*000a*/ 	.short	(.L_231 - .L_230)
.L_230:
        /*000c*/ 	.word	0x00000000
        /*0010*/ 	.short	0x0008
        /*0012*/ 	.short	0x0038
        /*0014*/ 	.byte	0x00, 0xf5, 0x21, 0x00


	//----- nvinfo : EIATTR_KPARAM_INFO
	.align		4
.L_231:
        /*0018*/ 	.byte	0x04, 0x17
        /*001a*/ 	.short	(.L_233 - .L_232)
.L_232:
        /*001c*/ 	.word	0x00000000
        /*0020*/ 	.short	0x0007
        /*0022*/ 	.short	0x0030
        /*0024*/ 	.byte	0x00, 0xf5, 0x21, 0x00


	//----- nvinfo : EIATTR_KPARAM_INFO
	.align		4
.L_233:
        /*0028*/ 	.byte	0x04, 0x17
        /*002a*/ 	.short	(.L_235 - .L_234)
.L_234:
        /*002c*/ 	.word	0x00000000
        /*0030*/ 	.short	0x0006
        /*0032*/ 	.short	0x0028
        /*0034*/ 	.byte	0x00, 0xf5, 0x21, 0x00


	//----- nvinfo : EIATTR_KPARAM_INFO
	.align		4
.L_235:
        /*0038*/ 	.byte	0x04, 0x17
        /*003a*/ 	.short	(.L_237 - .L_236)
.L_236:
        /*003c*/ 	.word	0x00000000
        /*0040*/ 	.short	0x0005
        /*0042*/ 	.short	0x0020
        /*0044*/ 	.byte	0x00, 0xf5, 0x21, 0x00


	//----- nvinfo : EIATTR_KPARAM_INFO
	.align		4
.L_237:
        /*0048*/ 	.byte	0x04, 0x17
        /*004a*/ 	.short	(.L_239 - .L_238)
.L_238:
        /*004c*/ 	.word	0x00000000
        /*0050*/ 	.short	0x0004
        /*0052*/ 	.short	0x0018
        /*0054*/ 	.byte	0x00, 0xf5, 0x21, 0x00


	//----- nvinfo : EIATTR_KPARAM_INFO
	.align		4
.L_239:
        /*0058*/ 	.byte	0x04, 0x17
        /*005a*/ 	.short	(.L_241 - .L_240)
.L_240:
        /*005c*/ 	.word	0x00000000
        /*0060*/ 	.short	0x0003
        /*0062*/ 	.short	0x0010
        /*0064*/ 	.byte	0x00, 0xf0, 0x21, 0x00


	//----- nvinfo : EIATTR_KPARAM_INFO
	.align		4
.L_241:
        /*0068*/ 	.byte	0x04, 0x17
        /*006a*/ 	.short	(.L_243 - .L_242)
.L_242:
        /*006c*/ 	.word	0x00000000
        /*0070*/ 	.short	0x0002
        /*0072*/ 	.short	0x0008
        /*0074*/ 	.byte	0x00, 0xf0, 0x21, 0x00


	//----- nvinfo : EIATTR_KPARAM_INFO
	.align		4
.L_243:
        /*0078*/ 	.byte	0x04, 0x17
        /*007a*/ 	.short	(.L_245 - .L_244)
.L_244:
        /*007c*/ 	.word	0x00000000
        /*0080*/ 	.short	0x0001
        /*0082*/ 	.short	0x0004
        /*0084*/ 	.byte	0x00, 0xf0, 0x11, 0x00


	//----- nvinfo : EIATTR_KPARAM_INFO
	.align		4
.L_245:
        /*0088*/ 	.byte	0x04, 0x17
        /*008a*/ 	.short	(.L_247 - .L_246)
.L_246:
        /*008c*/ 	.word	0x00000000
        /*0090*/ 	.short	0x0000
        /*0092*/ 	.short	0x0000
        /*0094*/ 	.byte	0x00, 0xf0, 0x11, 0x00


	//----- nvinfo : EIATTR_SPARSE_MMA_MASK
	.align		4
.L_247:
        /*0098*/ 	.byte	0x03, 0x50
        /*009a*/ 	.short	0x0000


	//----- nvinfo : EIATTR_MAXREG_COUNT
	.align		4
        /*009c*/ 	.byte	0x03, 0x1b
        /*009e*/ 	.short	0x00ff


	//----- nvinfo : EIATTR_MERCURY_ISA_VERSION
	.align		4
        /*00a0*/ 	.byte	0x03, 0x5f
        /*00a2*/ 	.short	0x0101


	//----- nvinfo : EIATTR_VRC_CTA_INIT_COUNT
	.align		4
        /*00a4*/ 	.byte	0x02, 0x4a
	.zero		1
	.zero		1


	//----- nvinfo : EIATTR_EXIT_INSTR_OFFSETS
	.align		4
        /*00a8*/ 	.byte	0x04, 0x1c
        /*00aa*/ 	.short	(.L_249 - .L_248)


	//   ....[0]....
.L_248:
        /*00ac*/ 	.word	0x00000030


	//   ....[1]....
        /*00b0*/ 	.word	0x00000080


	//   ....[2]....
        /*00b4*/ 	.word	0x000025c0


	//----- nvinfo : EIATTR_CRS_STACK_SIZE
	.align		4
.L_249:
        /*00b8*/ 	.byte	0x04, 0x1e
        /*00ba*/ 	.short	(.L_251 - .L_250)
.L_250:
        /*00bc*/ 	.word	0x00000000


	//----- nvinfo : EIATTR_CBANK_PARAM_SIZE
	.align		4
.L_251:
        /*00c0*/ 	.byte	0x03, 0x19
        /*00c2*/ 	.short	0x0040


	//----- nvinfo : EIATTR_PARAM_CBANK
	.align		4
        /*00c4*/ 	.byte	0x04, 0x0a
        /*00c6*/ 	.short	(.L_253 - .L_252)
	.align		4
.L_252:
        /*00c8*/ 	.word	index@(.nv.constant0._Z20build_poisson_systemiiddPdS_S_S_S_)
        /*00cc*/ 	.short	0x0380
        /*00ce*/ 	.short	0x0040


	//----- nvinfo : EIATTR_SW_WAR
	.align		4
.L_253:
        /*00d0*/ 	.byte	0x04, 0x36
        /*00d2*/ 	.short	(.L_255 - .L_254)
.L_254:
        /*00d4*/ 	.word	0x00000008
.L_255:


//--------------------- .nv.info._Z8comp_RHSiidddPdS_S_ --------------------------
	.section	.nv.info._Z8comp_RHSiidddPdS_S_,"",@"SHT_CUDA_INFO"
	.sectionflags	@""
	.align	4


	//----- nvinfo : EIATTR_CUDA_API_VERSION
	.align		4
        /*0000*/ 	.byte	0x04, 0x37
        /*0002*/ 	.short	(.L_257 - .L_256)
.L_256:
        /*0004*/ 	.word	0x00000082


	//----- nvinfo : EIATTR_KPARAM_INFO
	.align		4
.L_257:
        /*0008*/ 	.byte	0x04, 0x17
        /*000a*/ 	.short	(.L_259 - .L_258)
.L_258:
        /*000c*/ 	.word	0x00000000
        /*0010*/ 	.short	0x0007
        /*0012*/ 	.short	0x0030
        /*0014*/ 	.byte	0x00, 0xf5, 0x21, 0x00


	//----- nvinfo : EIATTR_KPARAM_INFO
	.align		4
.L_259:
        /*0018*/ 	.byte	0x04, 0x17
        /*001a*/ 	.short	(.L_261 - .L_260)
.L_260:
        /*001c*/ 	.word	0x00000000
        /*0020*/ 	.short	0x0006
        /*0022*/ 	.short	0x0028
        /*0024*/ 	.byte	0x00, 0xf5, 0x21, 0x00


	//----- nvinfo : EIATTR_KPARAM_INFO
	.align		4
.L_261:
        /*0028*/ 	.byte	0x04, 0x17
        /*002a*/ 	.short	(.L_263 - .L_262)
.L_262:
        /*002c*/ 	.word	0x00000000
        /*0030*/ 	.short	0x0005
        /*0032*/ 	.short	0x0020
        /*0034*/ 	.byte	0x00, 0xf5, 0x21, 0x00


	//----- nvinfo : EIATTR_KPARAM_INFO
	.align		4
.L_263:
        /*0038*/ 	.byte	0x04, 0x17
        /*003a*/ 	.short	(.L_265 - .L_264)
.L_264:
        /*003c*/ 	.word	0x00000000
        /*0040*/ 	.short	0x0004
        /*0042*/ 	.short	0x0018
        /*0044*/ 	.byte	0x00, 0xf0, 0x21, 0x00


	//----- nvinfo : EIATTR_KPARAM_INFO
	.align		4
.L_265:
        /*0048*/ 	.byte	0x04, 0x17
        /*004a*/ 	.short	(.L_267 - .L_266)
.L_266:
        /*004c*/ 	.word	0x00000000
        /*0050*/ 	.short	0x0003
        /*0052*/ 	.short	0x0010
        /*0054*/ 	.byte	0x00, 0xf0, 0x21, 0x00


	//----- nvinfo : EIATTR_KPARAM_INFO
	.align		4
.L_267:
        /*0058*/ 	.byte	0x04, 0x17
        /*005a*/ 	.short	(.L_269 - .L_268)
.L_268:
        /*005c*/ 	.word	0x00000000
        /*0060*/ 	.short	0x0002
        /*0062*/ 	.short	0x0008
        /*0064*/ 	.byte	0x00, 0xf0, 0x21, 0x00


	//----- nvinfo : EIATTR_KPARAM_INFO
	.align		4
.L_269:
        /*0068*/ 	.byte	0x04, 0x17
        /*006a*/ 	.short	(.L_271 - .L_270)
.L_270:
        /*006c*/ 	.word	0x00000000
        /*0070*/ 	.short	0x0001
        /*0072*/ 	.short	0x0004
        /*0074*/ 	.byte	0x00, 0xf0, 0x11, 0x00


	//----- nvinfo : EIATTR_KPARAM_INFO
	.align		4
.L_271:
        /*0078*/ 	.byte	0x04, 0x17
        /*007a*/ 	.short	(.L_273 - .L_272)
.L_272:
        /*007c*/ 	.word	0x00000000
        /*0080*/ 	.short	0x0000
        /*0082*/ 	.short	0x0000
        /*0084*/ 	.byte	0x00, 0xf0, 0x11, 0x00


	//----- nvinfo : EIATTR_SPARSE_MMA_MASK
	.align		4
.L_273:
        /*0088*/ 	.byte	0x03, 0x50
        /*008a*/ 	.short	0x0000


	//----- nvinfo : EIATTR_MAXREG_COUNT
	.align		4
        /*008c*/ 	.byte	0x03, 0x1b
        /*008e*/ 	.short	0x00ff


	//----- nvinfo : EIATTR_MERCURY_ISA_VERSION
	.align		4
        /*0090*/ 	.byte	0x03, 0x5f
        /*0092*/ 	.short	0x0101


	//----- nvinfo : EIATTR_VRC_CTA_INIT_COUNT
	.align		4
        /*0094*/ 	.byte	0x02, 0x4a
	.zero		1
	.zero		1


	//----- nvinfo : EIATTR_EXIT_INSTR_OFFSETS
	.align		4
        /*0098*/ 	.byte	0x04, 0x1c
        /*009a*/ 	.short	(.L_275 - .L_274)


	//   ....[0]....
.L_274:
        /*009c*/ 	.word	0x000000c0


	//   ....[1]....
        /*00a0*/ 	.word	0x000000f0


	//   ....[2]....
        /*00a4*/ 	.word	0x00000290


	//   ....[3]....
        /*00a8*/ 	.word	0x000008a0


	//----- nvinfo : EIATTR_CRS_STACK_SIZE
	.align		4
.L_275:
        /*00ac*/ 	.byte	0x04, 0x1e
        /*00ae*/ 	.short	(.L_277 - .L_276)
.L_276:
        /*00b0*/ 	.word	0x00000000


	//----- nvinfo : EIATTR_CBANK_PARAM_SIZE
	.align		4
.L_277:
        /*00b4*/ 	.byte	0x03, 0x19
        /*00b6*/ 	.short	0x0038


	//----- nvinfo : EIATTR_PARAM_CBANK
	.align		4
        /*00b8*/ 	.byte	0x04, 0x0a
        /*00ba*/ 	.short	(.L_279 - .L_278)
	.align		4
.L_278:
        /*00bc*/ 	.word	index@(.nv.constant0._Z8comp_RHSiidddPdS_S_)
        /*00c0*/ 	.short	0x0380
        /*00c2*/ 	.short	0x0038


	//----- nvinfo : EIATTR_SW_WAR
	.align		4
.L_279:
        /*00c4*/ 	.byte	0x04, 0x36
        /*00c6*/ 	.short	(.L_281 - .L_280)
.L_280:
        /*00c8*/ 	.word	0x00000008
.L_281:


//--------------------- .nv.info._Z7comp_FGiidddddddPdS_S_S_ --------------------------
	.section	.nv.info._Z7comp_FGiidddddddPdS_S_S_,"",@"SHT_CUDA_INFO"
	.sectionflags	@""
	.align	4


	//----- nvinfo : EIATTR_CUDA_API_VERSION
	.align		4
        /*0000*/ 	.byte	0x04, 0x37
        /*0002*/ 	.short	(.L_283 - .L_282)
.L_282:
        /*0004*/ 	.word	0x00000082


	//----- nvinfo : EIATTR_KPARAM_INFO
	.align		4
.L_283:
        /*0008*/ 	.byte	0x04, 0x17
        /*000a*/ 	.short	(.L_285 - .L_284)
.L_284:
        /*000c*/ 	.word	0x00000000
        /*0010*/ 	.short	0x000c
        /*0012*/ 	.short	0x0058
        /*0014*/ 	.byte	0x00, 0xf5, 0x21, 0x00


	//----- nvinfo : EIATTR_KPARAM_INFO
	.align		4
.L_285:
        /*0018*/ 	.byte	0x04, 0x17
        /*001a*/ 	.short	(.L_287 - .L_286)
.L_286:
        /*001c*/ 	.word	0x00000000
        /*0020*/ 	.short	0x000b
        /*0022*/ 	.short	0x0050
        /*0024*/ 	.byte	0x00, 0xf5, 0x21, 0x00


	//----- nvinfo : EIATTR_KPARAM_INFO
	.align		4
.L_287:
        /*0028*/ 	.byte	0x04, 0x17
        /*002a*/ 	.short	(.L_289 - .L_288)
.L_288:
        /*002c*/ 	.word	0x00000000
        /*0030*/ 	.short	0x000a
        /*0032*/ 	.short	0x0048
        /*0034*/ 	.byte	0x00, 0xf5, 0x21, 0x00


	//----- nvinfo : EIATTR_KPARAM_INFO
	.align		4
.L_289:
        /*0038*/ 	.byte	0x04, 0x17
        /*003a*/ 	.short	(.L_291 - .L_290)
.L_290:
        /*003c*/ 	.word	0x00000000
        /*0040*/ 	.short	0x0009
        /*0042*/ 	.short	0x0040
        /*0044*/ 	.byte	0x00, 0xf5, 0x21, 0x00


	//----- nvinfo : EIATTR_KPARAM_INFO
	.align		4
.L_291:
        /*0048*/ 	.byte	0x04, 0x17
        /*004a*/ 	.short	(.L_293 - .L_292)
.L_292:
        /*004c*/ 	.word	0x00000000
        /*0050*/ 	.short	0x0008
        /*0052*/ 	.short	0x0038
        /*0054*/ 	.byte	0x00, 0xf0, 0x21, 0x00


	//----- nvinfo : EIATTR_KPARAM_INFO
	.align		4
.L_293:
        /*0058*/ 	.byte	0x04, 0x17
        /*005a*/ 	.short	(.L_295 - .L_294)
.L_294:
        /*005c*/ 	.word	0x00000000
        /*0060*/ 	.short	0x0007
        /*0062*/ 	.short	0x0030
        /*0064*/ 	.byte	0x00, 0xf0, 0x21, 0x00


	//----- nvinfo : EIATTR_KPARAM_INFO
	.align		4
.L_295:
        /*0068*/ 	.byte	0x04, 0x17
        /*006a*/ 	.short	(.L_297 - .L_296)
.L_296:
        /*006c*/ 	.word	0x00000000
        /*0070*/ 	.short	0x0006
        /*0072*/ 	.short	0x0028
        /*0074*/ 	.byte	0x00, 0xf0, 0x21, 0x00


	//----- nvinfo : EIATTR_KPARAM_INFO
	.align		4
.L_297:
        /*0078*/ 	.byte	0x04, 0x17
        /*007a*/ 	.short	(.L_299 - .L_298)
.L_298:
        /*007c*/ 	.word	0x00000000
        /*0080*/ 	.short	0x0005
        /*0082*/ 	.short	0x0020
        /*0084*/ 	.byte	0x00, 0xf0, 0x21, 0x00


	//----- nvinfo : EIATTR_KPARAM_INFO
	.align		4
.L_299:
        /*0088*/ 	.byte	0x04, 0x17
        /*008a*/ 	.short	(.L_301 - .L_300)
.L_300:
        /*008c*/ 	.word	0x00000000
        /*0090*/ 	.short	0x0004
        /*0092*/ 	.short	0x0018
        /*0094*/ 	.byte	0x00, 0xf0, 0x21, 0x00


	//----- nvinfo : EIATTR_KPARAM_INFO
	.align		4
.L_301:
        /*0098*/ 	.byte	0x04, 0x17
        /*009a*/ 	.short	(.L_303 - .L_302)
.L_302:
        /*009c*/ 	.word	0x00000000
        /*00a0*/ 	.short	0x0003
        /*00a2*/ 	.short	0x0010
        /*00a4*/ 	.byte	0x00, 0xf0, 0x21, 0x00


	//----- nvinfo : EIATTR_KPARAM_INFO
	.align		4
.L_303:
        /*00a8*/ 	.byte	0x04, 0x17
        /*00aa*/ 	.short	(.L_305 - .L_304)
.L_304:
        /*00ac*/ 	.word	0x00000000
        /*00b0*/ 	.short	0x0002
        /*00b2*/ 	.short	0x0008
        /*00b4*/ 	.byte	0x00, 0xf0, 0x21, 0x00


	//----- nvinfo : EIATTR_KPARAM_INFO
	.align		4
.L_305:
        /*00b8*/ 	.byte	0x04, 0x17
        /*00ba*/ 	.short	(.L_307 - .L_306)
.L_306:
        /*00bc*/ 	.word	0x00000000
        /*00c0*/ 	.short	0x0001
        /*00c2*/ 	.short	0x0004
        /*00c4*/ 	.byte	0x00, 0xf0, 0x11, 0x00


	//----- nvinfo : EIATTR_KPARAM_INFO
	.align		4
.L_307:
        /*00c8*/ 	.byte	0x04, 0x17
        /*00ca*/ 	.short	(.L_309 - .L_308)
.L_308:
        /*00cc*/ 	.word	0x00000000
        /*00d0*/ 	.short	0x0000
        /*00d2*/ 	.short	0x0000
        /*00d4*/ 	.byte	0x00, 0xf0, 0x11, 0x00


	//----- nvinfo : EIATTR_SPARSE_MMA_MASK
	.align		4
.L_309:
        /*00d8*/ 	.byte	0x03, 0x50
        /*00da*/ 	.short	0x0000


	//----- nvinfo : EIATTR_MAXREG_COUNT
	.align		4
        /*00dc*/ 	.byte	0x03, 0x1b
        /*00de*/ 	.short	0x00ff


	//----- nvinfo : EIATTR_MERCURY_ISA_VERSION
	.align		4
        /*00e0*/ 	.byte	0x03, 0x5f
        /*00e2*/ 	.short	0x0101


	//----- nvinfo : EIATTR_VRC_CTA_INIT_COUNT
	.align		4
        /*00e4*/ 	.byte	0x02, 0x4a
	.zero		1
	.zero		1


	//----- nvinfo : EIATTR_EXIT_INSTR_OFFSETS
	.align		4
        /*00e8*/ 	.byte	0x04, 0x1c
        /*00ea*/ 	.short	(.L_311 - .L_310)


	//   ....[0]....
.L_310:
        /*00ec*/ 	.word	0x000020f0


	//   ....[1]....
        /*00f0*/ 	.word	0x00002110


	//   ....[2]....
        /*00f4*/ 	.word	0x000022d0


	//   ....[3]....
        /*00f8*/ 	.word	0x00002380


	//----- nvinfo : EIATTR_CRS_STACK_SIZE
	.align		4
.L_311:
        /*00fc*/ 	.byte	0x04, 0x1e
        /*00fe*/ 	.short	(.L_313 - .L_312)
.L_312:
        /*0100*/ 	.word	0x00000000


	//----- nvinfo : EIATTR_CBANK_PARAM_SIZE
	.align		4
.L_313:
        /*0104*/ 	.byte	0x03, 0x19
        /*0106*/ 	.short	0x0060


	//----- nvinfo : EIATTR_PARAM_CBANK
	.align		4
        /*0108*/ 	.byte	0x04, 0x0a
        /*010a*/ 	.short	(.L_315 - .L_314)
	.align		4
.L_314:
        /*010c*/ 	.word	index@(.nv.constant0._Z7comp_FGiidddddddPdS_S_S_)
        /*0110*/ 	.short	0x0380
        /*0112*/ 	.short	0x0060


	//----- nvinfo : EIATTR_SW_WAR
	.align		4
.L_315:
        /*0114*/ 	.byte	0x04, 0x36
        /*0116*/ 	.short	(.L_317 - .L_316)
.L_316:
        /*0118*/ 	.word	0x00000008
.L_317:


//--------------------- .nv.info._Z26set_lidDrivenCavityProblemdiiPd --------------------------
	.section	.nv.info._Z26set_lidDrivenCavityProblemdiiPd,"",@"SHT_CUDA_INFO"
	.sectionflags	@""
	.align	4


	//----- nvinfo : EIATTR_CUDA_API_VERSION
	.align		4
        /*0000*/ 	.byte	0x04, 0x37
        /*0002*/ 	.short	(.L_319 - .L_318)
.L_318:
        /*0004*/ 	.word	0x00000082


	//----- nvinfo : EIATTR_KPARAM_INFO
	.align		4
.L_319:
        /*0008*/ 	.byte	0x04, 0x17
        /*000a*/ 	.short	(.L_321 - .L_320)
.L_320:
        /*000c*/ 	.word	0x00000000
        /*0010*/ 	.short	0x0003
        /*0012*/ 	.short	0x0010
        /*0014*/ 	.byte	0x00, 0xf5, 0x21, 0x00


	//----- nvinfo : EIATTR_KPARAM_INFO
	.align		4
.L_321:
        /*0018*/ 	.byte	0x04, 0x17
        /*001a*/ 	.short	(.L_323 - .L_322)
.L_322:
        /*001c*/ 	.word	0x00000000
        /*0020*/ 	.short	0x0002
        /*0022*/ 	.short	0x000c
        /*0024*/ 	.byte	0x00, 0xf0, 0x11, 0x00


	//----- nvinfo : EIATTR_KPARAM_INFO
	.align		4
.L_323:
        /*0028*/ 	.byte	0x04, 0x17
        /*002a*/ 	.short	(.L_325 - .L_324)
.L_324:
        /*002c*/ 	.word	0x00000000
        /*0030*/ 	.short	0x0001
        /*0032*/ 	.short	0x0008
        /*0034*/ 	.byte	0x00, 0xf0, 0x11, 0x00


	//----- nvinfo : EIATTR_KPARAM_INFO
	.align		4
.L_325:
        /*0038*/ 	.byte	0x04, 0x17
        /*003a*/ 	.short	(.L_327 - .L_326)
.L_326:
        /*003c*/ 	.word	0x00000000
        /*0040*/ 	.short	0x0000
        /*0042*/ 	.short	0x0000
        /*0044*/ 	.byte	0x00, 0xf0, 0x21, 0x00


	//----- nvinfo : EIATTR_SPARSE_MMA_MASK
	.align		4
.L_327:
        /*0048*/ 	.byte	0x03, 0x50
        /*004a*/ 	.short	0x0000


	//----- nvinfo : EIATTR_MAXREG_COUNT
	.align		4
        /*004c*/ 	.byte	0x03, 0x1b
        /*004e*/ 	.short	0x00ff


	//----- nvinfo : EIATTR_MERCURY_ISA_VERSION
	.align		4
        /*0050*/ 	.byte	0x03, 0x5f
        /*0052*/ 	.short	0x0101


	//----- nvinfo : EIATTR_VRC_CTA_INIT_COUNT
	.align		4
        /*0054*/ 	.byte	0x02, 0x4a
	.zero		1
	.zero		1


	//----- nvinfo : EIATTR_EXIT_INSTR_OFFSETS
	.align		4
        /*0058*/ 	.byte	0x04, 0x1c
        /*005a*/ 	.short	(.L_329 - .L_328)


	//   ....[0]....
.L_328:
        /*005c*/ 	.word	0x000000c0


	//   ....[1]....
        /*0060*/ 	.word	0x000001a0


	//----- nvinfo : EIATTR_CBANK_PARAM_SIZE
	.align		4
.L_329:
        /*0064*/ 	.byte	0x03, 0x19
        /*0066*/ 	.short	0x0018


	//----- nvinfo : EIATTR_PARAM_CBANK
	.align		4
        /*0068*/ 	.byte	0x04, 0x0a
        /*006a*/ 	.short	(.L_331 - .L_330)
	.align		4
.L_330:
        /*006c*/ 	.word	index@(.nv.constant0._Z26set_lidDrivenCavityProblemdiiPd)
        /*0070*/ 	.short	0x0380
        /*0072*/ 	.short	0x0018


	//----- nvinfo : EIATTR_SW_WAR
	.align		4
.L_331:
        /*0074*/ 	.byte	0x04, 0x36
        /*0076*/ 	.short	(.L_333 - .L_332)
.L_332:
        /*0078*/ 	.word	0x00000008
.L_333:


//--------------------- .nv.info._Z12set_EastBondiiiPdS_ --------------------------
	.section	.nv.info._Z12set_EastBondiiiPdS_,"",@"SHT_CUDA_INFO"
	.sectionflags	@""
	.align	4


	//----- nvinfo : EIATTR_CUDA_API_VERSION
	.align		4
        /*0000*/ 	.byte	0x04, 0x37
        /*0002*/ 	.short	(.L_335 - .L_334)
.L_334:
        /*0004*/ 	.word	0x00000082


	//----- nvinfo : EIATTR_KPARAM_INFO
	.align		4
.L_335:
        /*0008*/ 	.byte	0x04, 0x17
        /*000a*/ 	.short	(.L_337 - .L_336)
.L_336:
        /*000c*/ 	.word	0x00000000
        /*0010*/ 	.short	0x0004
        /*0012*/ 	.short	0x0018
        /*0014*/ 	.byte	0x00, 0xf5, 0x21, 0x00


	//----- nvinfo : EIATTR_KPARAM_INFO
	.align		4
.L_337:
        /*0018*/ 	.byte	0x04, 0x17
        /*001a*/ 	.short	(.L_339 - .L_338)
.L_338:
        /*001c*/ 	.word	0x00000000
        /*0020*/ 	.short	0x0003
        /*0022*/ 	.short	0x0010
        /*0024*/ 	.byte	0x00, 0xf5, 0x21, 0x00


	//----- nvinfo : EIATTR_KPARAM_INFO
	.align		4
.L_339:
        /*0028*/ 	.byte	0x04, 0x17
        /*002a*/ 	.short	(.L_341 - .L_340)
.L_340:
        /*002c*/ 	.word	0x00000000
        /*0030*/ 	.short	0x0002
        /*0032*/ 	.short	0x0008
        /*0034*/ 	.byte	0x00, 0xf0, 0x11, 0x00


	//----- nvinfo : EIATTR_KPARAM_INFO
	.align		4
.L_341:
        /*0038*/ 	.byte	0x04, 0x17
        /*003a*/ 	.short	(.L_343 - .L_342)
.L_342:
        /*003c*/ 	.word	0x00000000
        /*0040*/ 	.short	0x0001
        /*0042*/ 	.short	0x0004
        /*0044*/ 	.byte	0x00, 0xf0, 0x11, 0x00


	//----- nvinfo : EIATTR_KPARAM_INFO
	.align		4
.L_343:
        /*0048*/ 	.byte	0x04, 0x17
        /*004a*/ 	.short	(.L_345 - .L_344)
.L_344:
        /*004c*/ 	.word	0x00000000
        /*0050*/ 	.short	0x0000
        /*0052*/ 	.short	0x0000
        /*0054*/ 	.byte	0x00, 0xf0, 0x11, 0x00


	//----- nvinfo : EIATTR_SPARSE_MMA_MASK
	.align		4
.L_345:
        /*0058*/ 	.byte	0x03, 0x50
        /*005a*/ 	.short	0x0000


	//----- nvinfo : EIATTR_MAXREG_COUNT
	.align		4
        /*005c*/ 	.byte	0x03, 0x1b
        /*005e*/ 	.short	0x00ff


	//----- nvinfo : EIATTR_MERCURY_ISA_VERSION
	.align		4
        /*0060*/ 	.byte	0x03, 0x5f
        /*0062*/ 	.short	0x0101


	//----- nvinfo : EIATTR_VRC_CTA_INIT_COUNT
	.align		4
        /*0064*/ 	.byte	0x02, 0x4a
	.zero		1
	.zero		1


	//----- nvinfo : EIATTR_EXIT_INSTR_OFFSETS
	.align		4
        /*0068*/ 	.byte	0x04, 0x1c
        /*006a*/ 	.short	(.L_347 - .L_346)


	//   ....[0]....
.L_346:
        /*006c*/ 	.word	0x00000100


	//   ....[1]....
        /*0070*/ 	.word	0x000002b0


	//   ....[2]....
        /*0074*/ 	.word	0x000002e0


	//   ....[3]....
        /*0078*/ 	.word	0x00000360


	//   ....[4]....
        /*007c*/ 	.word	0x00000380


	//   ....[5]....
        /*0080*/ 	.word	0x00000540


	//   ....[6]....
        /*0084*/ 	.word	0x00000570


	//   ....[7]....
        /*0088*/ 	.word	0x000005f0


	//   ....[8]....
        /*008c*/ 	.word	0x00000610


	//   ....[9]....
        /*0090*/ 	.word	0x000007d0


	//   ....[10]....
        /*0094*/ 	.word	0x00000800


	//   ....[11]....
        /*0098*/ 	.word	0x00000890


	//----- nvinfo : EIATTR_CBANK_PARAM_SIZE
	.align		4
.L_347:
        /*009c*/ 	.byte	0x03, 0x19
        /*009e*/ 	.short	0x0020


	//----- nvinfo : EIATTR_PARAM_CBANK
	.align		4
        /*00a0*/ 	.byte	0x04, 0x0a
        /*00a2*/ 	.short	(.L_349 - .L_348)
	.align		4
.L_348:
        /*00a4*/ 	.word	index@(.nv.constant0._Z12set_EastBondiiiPdS_)
        /*00a8*/ 	.short	0x0380
        /*00aa*/ 	.short	0x0020


	//----- nvinfo : EIATTR_SW_WAR
	.align		4
.L_349:
        /*00ac*/ 	.byte	0x04, 0x36
        /*00ae*/ 	.short	(.L_351 - .L_350)
.L_350:
        /*00b0*/ 	.word	0x00000008
.L_351:


//--------------------- .nv.info._Z12set_WestBondiiiPdS_ --------------------------
	.section	.nv.info._Z12set_WestBondiiiPdS_,"",@"SHT_CUDA_INFO"
	.sectionflags	@""
	.align	4


	//----- nvinfo : EIATTR_CUDA_API_VERSION
	.align		4
        /*0000*/ 	.byte	0x04, 0x37
        /*0002*/ 	.short	(.L_353 - .L_352)
.L_352:
        /*0004*/ 	.word	0x00000082


	//----- nvinfo : EIATTR_KPARAM_INFO
	.align		4
.L_353:
        /*0008*/ 	.byte	0x04, 0x17
        /*000a*/ 	.short	(.L_355 - .L_354)
.L_354:
        /*000c*/ 	.word	0x00000000
        /*0010*/ 	.short	0x0004
        /*0012*/ 	.short	0x0018
        /*0014*/ 	.byte	0x00, 0xf5, 0x21, 0x00


	//----- nvinfo : EIATTR_KPARAM_INFO
	.align		4
.L_355:
        /*0018*/ 	.byte	0x04, 0x17
        /*001a*/ 	.short	(.L_357 - .L_356)
.L_356:
        /*001c*/ 	.word	0x00000000
        /*0020*/ 	.short	0x0003
        /*0022*/ 	.short	0x0010
        /*0024*/ 	.byte	0x00, 0xf5, 0x21, 0x00


	//----- nvinfo : EIATTR_KPARAM_INFO
	.align		4
.L_357:
        /*0028*/ 	.byte	0x04, 0x17
        /*002a*/ 	.short	(.L_359 - .L_358)
.L_358:
        /*002c*/ 	.word	0x00000000
        /*0030*/ 	.short	0x0002
        /*0032*/ 	.short	0x0008
        /*0034*/ 	.byte	0x00, 0xf0, 0x11, 0x00


	//----- nvinfo : EIATTR_KPARAM_INFO
	.align		4
.L_359:
        /*0038*/ 	.byte	0x04, 0x17
        /*003a*/ 	.short	(.L_361 - .L_360)
.L_360:
        /*003c*/ 	.word	0x00000000
        /*0040*/ 	.short	0x0001
        /*0042*/ 	.short	0x0004
        /*0044*/ 	.byte	0x00, 0xf0, 0x11, 0x00


	//----- nvinfo : EIATTR_KPARAM_INFO
	.align		4
.L_361:
        /*0048*/ 	.byte	0x04, 0x17
        /*004a*/ 	.short	(.L_363 - .L_362)
.L_362:
        /*004c*/ 	.word	0x00000000
        /*0050*/ 	.short	0x0000
        /*0052*/ 	.short	0x0000
        /*0054*/ 	.byte	0x00, 0xf0, 0x11, 0x00


	//----- nvinfo : EIATTR_SPARSE_MMA_MASK
	.align		4
.L_363:
        /*0058*/ 	.byte	0x03, 0x50
        /*005a*/ 	.short	0x0000


	//----- nvinfo : EIATTR_MAXREG_COUNT
	.align		4
        /*005c*/ 	.byte	0x03, 0x1b
        /*005e*/ 	.short	0x00ff


	//----- nvinfo : EIATTR_MERCURY_ISA_VERSION
	.align		4
        /*0060*/ 	.byte	0x03, 0x5f
        /*0062*/ 	.short	0x0101


	//----- nvinfo : EIATTR_VRC_CTA_INIT_COUNT
	.align		4
        /*0064*/ 	.byte	0x02, 0x4a
	.zero		1
	.zero		1


	//----- nvinfo : EIATTR_EXIT_INSTR_OFFSETS
	.align		4
        /*0068*/ 	.byte	0x04, 0x1c
        /*006a*/ 	.short	(.L_365 - .L_364)


	//   ....[0]....
.L_364:
        /*006c*/ 	.word	0x00000100


	//   ....[1]....
        /*0070*/ 	.word	0x000002b0


	//   ....[2]....
        /*0074*/ 	.word	0x000002e0


	//   ....[3]....
        /*0078*/ 	.word	0x00000360


	//   ....[4]....
        /*007c*/ 	.word	0x00000380


	//   ....[5]....
        /*0080*/ 	.word	0x00000540


	//   ....[6]....
        /*0084*/ 	.word	0x00000570


	//   ....[7]....
        /*0088*/ 	.word	0x000005f0


	//   ....[8]....
        /*008c*/ 	.word	0x00000610


	//   ....[9]....
        /*0090*/ 	.word	0x000007d0


	//   ....[10]....
        /*0094*/ 	.word	0x00000800


	//   ....[11]....
        /*0098*/ 	.word	0x00000890


	//----- nvinfo : EIATTR_CBANK_PARAM_SIZE
	.align		4
.L_365:
        /*009c*/ 	.byte	0x03, 0x19
        /*009e*/ 	.short	0x0020


	//----- nvinfo : EIATTR_PARAM_CBANK
	.align		4
        /*00a0*/ 	.byte	0x04, 0x0a
        /*00a2*/ 	.short	(.L_367 - .L_366)
	.align		4
.L_366:
        /*00a4*/ 	.word	index@(.nv.constant0._Z12set_WestBondiiiPdS_)
        /*00a8*/ 	.short	0x0380
        /*00aa*/ 	.short	0x0020


	//----- nvinfo : EIATTR_SW_WAR
	.align		4
.L_367:
        /*00ac*/ 	.byte	0x04, 0x36
        /*00ae*/ 	.short	(.L_369 - .L_368)
.L_368:
        /*00b0*/ 	.word	0x00000008
.L_369:


//--------------------- .nv.info._Z13set_SouthBondiiiPdS_ --------------------------
	.section	.nv.info._Z13set_SouthBondiiiPdS_,"",@"SHT_CUDA_INFO"
	.sectionflags	@""
	.align	4


	//----- nvinfo : EIATTR_CUDA_API_VERSION
	.align		4
        /*0000*/ 	.byte	0x04, 0x37
        /*0002*/ 	.short	(.L_371 - .L_370)
.L_370:
        /*0004*/ 	.word	0x00000082


	//----- nvinfo : EIATTR_KPARAM_INFO
	.align		4
.L_371:
        /*0008*/ 	.byte	0x04, 0x17
        /*000a*/ 	.short	(.L_373 - .L_372)
.L_372:
        /*000c*/ 	.word	0x00000000
        /*0010*/ 	.short	0x0004
        /*0012*/ 	.short	0x0018
        /*0014*/ 	.byte	0x00, 0xf5, 0x21, 0x00


	//----- nvinfo : EIATTR_KPARAM_INFO
	.align		4
.L_373:
        /*0018*/ 	.byte	0x04, 0x17
        /*001a*/ 	.short	(.L_375 - .L_374)
.L_374:
        /*001c*/ 	.word	0x00000000
        /*0020*/ 	.short	0x0003
        /*0022*/ 	.short	0x0010
        /*0024*/ 	.byte	0x00, 0xf5, 0x21, 0x00


	//----- nvinfo : EIATTR_KPARAM_INFO
	.align		4
.L_375:
        /*0028*/ 	.byte	0x04, 0x17
        /*002a*/ 	.short	(.L_377 - .L_376)
.L_376:
        /*002c*/ 	.word	0x00000000
        /*0030*/ 	.short	0x0002
        /*0032*/ 	.short	0x0008
        /*0034*/ 	.byte	0x00, 0xf0, 0x11, 0x00


	//----- nvinfo : EIATTR_KPARAM_INFO
	.align		4
.L_377:
        /*0038*/ 	.byte	0x04, 0x17
        /*003a*/ 	.short	(.L_379 - .L_378)
.L_378:
        /*003c*/ 	.word	0x00000000
        /*0040*/ 	.short	0x0001
        /*0042*/ 	.short	0x0004
        /*0044*/ 	.byte	0x00, 0xf0, 0x11, 0x00


	//----- nvinfo : EIATTR_KPARAM_INFO
	.align		4
.L_379:
        /*0048*/ 	.byte	0x04, 0x17
        /*004a*/ 	.short	(.L_381 - .L_380)
.L_380:
        /*004c*/ 	.word	0x00000000
        /*0050*/ 	.short	0x0000
        /*0052*/ 	.short	0x0000
        /*0054*/ 	.byte	0x00, 0xf0, 0x11, 0x00


	//----- nvinfo : EIATTR_SPARSE_MMA_MASK
	.align		4
.L_381:
        /*0058*/ 	.byte	0x03, 0x50
        /*005a*/ 	.short	0x0000


	//----- nvinfo : EIATTR_MAXREG_COUNT
	.align		4
        /*005c*/ 	.byte	0x03, 0x1b
        /*005e*/ 	.short	0x00ff


	//----- nvinfo : EIATTR_MERCURY_ISA_VERSION
	.align		4
        /*0060*/ 	.byte	0x03, 0x5f
        /*0062*/ 	.short	0x0101


	//----- nvinfo : EIATTR_VRC_CTA_INIT_COUNT
	.align		4
        /*0064*/ 	.byte	0x02, 0x4a
	.zero		1
	.zero		1


	//----- nvinfo : EIATTR_EXIT_INSTR_OFFSETS
	.align		4
        /*0068*/ 	.byte	0x04, 0x1c
        /*006a*/ 	.short	(.L_383 - .L_382)


	//   ....[0]....
.L_382:
        /*006c*/ 	.word	0x00000120


	//   ....[1]....
        /*0070*/ 	.word	0x000001c0


	//   ....[2]....
        /*0074*/ 	.word	0x00000200


	//   ....[3]....
        /*0078*/ 	.word	0x000002a0


	//   ....[4]....
        /*007c*/ 	.word	0x000002e0


	//   ....[5]....
        /*0080*/ 	.word	0x000003a0


	//----- nvinfo : EIATTR_CBANK_PARAM_SIZE
	.align		4
.L_383:
        /*0084*/ 	.byte	0x03, 0x19
        /*0086*/ 	.short	0x0020


	//----- nvinfo : EIATTR_PARAM_CBANK
	.align		4
        /*0088*/ 	.byte	0x04, 0x0a
        /*008a*/ 	.short	(.L_385 - .L_384)
	.align		4
.L_384:
        /*008c*/ 	.word	index@(.nv.constant0._Z13set_SouthBondiiiPdS_)
        /*0090*/ 	.short	0x0380
        /*0092*/ 	.short	0x0020


	//----- nvinfo : EIATTR_SW_WAR
	.align		4
.L_385:
        /*0094*/ 	.byte	0x04, 0x36
        /*0096*/ 	.short	(.L_387 - .L_386)
.L_386:
        /*0098*/ 	.word	0x00000008
.L_387:


//--------------------- .nv.info._Z13set_NorthBondiiiPdS_ --------------------------
	.section	.nv.info._Z13set_NorthBondiiiPdS_,"",@"SHT_CUDA_INFO"
	.sectionflags	@""
	.align	4


	//----- nvinfo : EIATTR_CUDA_API_VERSION
	.align		4
        /*0000*/ 	.byte	0x04, 0x37
        /*0002*/ 	.short	(.L_389 - .L_388)
.L_388:
        /*0004*/ 	.word	0x00000082


	//----- nvinfo : EIATTR_KPARAM_INFO
	.align		4
.L_389:
        /*0008*/ 	.byte	0x04, 0x17
        /*000a*/ 	.short	(.L_391 - .L_390)
.L_390:
        /*000c*/ 	.word	0x00000000
        /*0010*/ 	.short	0x0004
        /*0012*/ 	.short	0x0018
        /*0014*/ 	.byte	0x00, 0xf5, 0x21, 0x00


	//----- nvinfo : EIATTR_KPARAM_INFO
	.align		4
.L_391:
        /*0018*/ 	.byte	0x04, 0x17
        /*001a*/ 	.short	(.L_393 - .L_392)
.L_392:
        /*001c*/ 	.word	0x00000000
        /*0020*/ 	.short	0x0003
        /*0022*/ 	.short	0x0010
        /*0024*/ 	.byte	0x00, 0xf5, 0x21, 0x00


	//----- nvinfo : EIATTR_KPARAM_INFO
	.align		4
.L_393:
        /*0028*/ 	.byte	0x04, 0x17
        /*002a*/ 	.short	(.L_395 - .L_394)
.L_394:
        /*002c*/ 	.word	0x00000000
        /*0030*/ 	.short	0x0002
        /*0032*/ 	.short	0x0008
        /*0034*/ 	.byte	0x00, 0xf0, 0x11, 0x00


	//----- nvinfo : EIATTR_KPARAM_INFO
	.align		4
.L_395:
        /*0038*/ 	.byte	0x04, 0x17
        /*003a*/ 	.short	(.L_397 - .L_396)
.L_396:
        /*003c*/ 	.word	0x00000000
        /*0040*/ 	.short	0x0001
        /*0042*/ 	.short	0x0004
        /*0044*/ 	.byte	0x00, 0xf0, 0x11, 0x00


	//----- nvinfo : EIATTR_KPARAM_INFO
	.align		4
.L_397:
        /*0048*/ 	.byte	0x04, 0x17
        /*004a*/ 	.short	(.L_399 - .L_398)
.L_398:
        /*004c*/ 	.word	0x00000000
        /*0050*/ 	.short	0x0000
        /*0052*/ 	.short	0x0000
        /*0054*/ 	.byte	0x00, 0xf0, 0x11, 0x00


	//----- nvinfo : EIATTR_SPARSE_MMA_MASK
	.align		4
.L_399:
        /*0058*/ 	.byte	0x03, 0x50
        /*005a*/ 	.short	0x0000


	//----- nvinfo : EIATTR_MAXREG_COUNT
	.align		4
        /*005c*/ 	.byte	0x03, 0x1b
        /*005e*/ 	.short	0x00ff


	//----- nvinfo : EIATTR_MERCURY_ISA_VERSION
	.align		4
        /*0060*/ 	.byte	0x03, 0x5f
        /*0062*/ 	.short	0x0101


	//----- nvinfo : EIATTR_VRC_CTA_INIT_COUNT
	.align		4
        /*0064*/ 	.byte	0x02, 0x4a
	.zero		1
	.zero		1


	//----- nvinfo : EIATTR_EXIT_INSTR_OFFSETS
	.align		4
        /*0068*/ 	.byte	0x04, 0x1c
        /*006a*/ 	.short	(.L_401 - .L_400)


	//   ....[0]....
.L_400:
        /*006c*/ 	.word	0x00000120


	//   ....[1]....
        /*0070*/ 	.word	0x00000210


	//   ....[2]....
        /*0074*/ 	.word	0x00000250


	//   ....[3]....
        /*0078*/ 	.word	0x00000340


	//   ....[4]....
        /*007c*/ 	.word	0x00000380


	//   ....[5]....
        /*0080*/ 	.word	0x00000480


	//----- nvinfo : EIATTR_CBANK_PARAM_SIZE
	.align		4
.L_401:
        /*0084*/ 	.byte	0x03, 0x19
        /*0086*/ 	.short	0x0020


	//----- nvinfo : EIATTR_PARAM_CBANK
	.align		4
        /*0088*/ 	.byte	0x04, 0x0a
        /*008a*/ 	.short	(.L_403 - .L_402)
	.align		4
.L_402:
        /*008c*/ 	.word	index@(.nv.constant0._Z13set_NorthBondiiiPdS_)
        /*0090*/ 	.short	0x0380
        /*0092*/ 	.short	0x0020


	//----- nvinfo : EIATTR_SW_WAR
	.align		4
.L_403:
        /*0094*/ 	.byte	0x04, 0x36
        /*0096*/ 	.short	(.L_405 - .L_404)
.L_404:
        /*0098*/ 	.word	0x00000008
.L_405:


//--------------------- .nv.info._Z15dt_reductionMaxiiPdS_ --------------------------
	.section	.nv.info._Z15dt_reductionMaxiiPdS_,"",@"SHT_CUDA_INFO"
	.sectionflags	@""
	.align	4


	//----- nvinfo : EIATTR_CUDA_API_VERSION
	.align		4
        /*0000*/ 	.byte	0x04, 0x37
        /*0002*/ 	.short	(.L_407 - .L_406)
.L_406:
        /*0004*/ 	.word	0x00000082


	//----- nvinfo : EIATTR_KPARAM_INFO
	.align		4
.L_407:
        /*0008*/ 	.byte	0x04, 0x17
        /*000a*/ 	.short	(.L_409 - .L_408)
.L_408:
        /*000c*/ 	.word	0x00000000
        /*0010*/ 	.short	0x0003
        /*0012*/ 	.short	0x0010
        /*0014*/ 	.byte	0x00, 0xf5, 0x21, 0x00


	//----- nvinfo : EIATTR_KPARAM_INFO
	.align		4
.L_409:
        /*0018*/ 	.byte	0x04, 0x17
        /*001a*/ 	.short	(.L_411 - .L_410)
.L_410:
        /*001c*/ 	.word	0x00000000
        /*0020*/ 	.short	0x0002
        /*0022*/ 	.short	0x0008
        /*0024*/ 	.byte	0x00, 0xf5, 0x21, 0x00


	//----- nvinfo : EIATTR_KPARAM_INFO
	.align		4
.L_411:
        /*0028*/ 	.byte	0x04, 0x17
        /*002a*/ 	.short	(.L_413 - .L_412)
.L_412:
        /*002c*/ 	.word	0x00000000
        /*0030*/ 	.short	0x0001
        /*0032*/ 	.short	0x0004
        /*0034*/ 	.byte	0x00, 0xf0, 0x11, 0x00


	//----- nvinfo : EIATTR_KPARAM_INFO
	.align		4
.L_413:
        /*0038*/ 	.byte	0x04, 0x17
        /*003a*/ 	.short	(.L_415 - .L_414)
.L_414:
        /*003c*/ 	.word	0x00000000
        /*0040*/ 	.short	0x0000
        /*0042*/ 	.short	0x0000
        /*0044*/ 	.byte	0x00, 0xf0, 0x11, 0x00


	//----- nvinfo : EIATTR_SPARSE_MMA_MASK
	.align		4
.L_415:
        /*0048*/ 	.byte	0x03, 0x50
        /*004a*/ 	.short	0x0000


	//----- nvinfo : EIATTR_MAXREG_COUNT
	.align		4
        /*004c*/ 	.byte	0x03, 0x1b
        /*004e*/ 	.short	0x00ff


	//----- nvinfo : EIATTR_NUM_BARRIERS
	.align		4
        /*0050*/ 	.byte	0x02, 0x4c
        /*0052*/ 	.byte	0x01
	.zero		1


	//----- nvinfo : EIATTR_MERCURY_ISA_VERSION
	.align		4
        /*0054*/ 	.byte	0x03, 0x5f
        /*0056*/ 	.short	0x0101


	//----- nvinfo : EIATTR_VRC_CTA_INIT_COUNT
	.align		4
        /*0058*/ 	.byte	0x02, 0x4a
	.zero		1
	.zero		1


	//----- nvinfo : EIATTR_EXIT_INSTR_OFFSETS
	.align		4
        /*005c*/ 	.byte	0x04, 0x1c
        /*005e*/ 	.short	(.L_417 - .L_416)


	//   ....[0]....
.L_416:
        /*0060*/ 	.word	0x00000580


	//   ....[1]....
        /*0064*/ 	.word	0x00000600


	//----- nvinfo : EIATTR_CRS_STACK_SIZE
	.align		4
.L_417:
        /*0068*/ 	.byte	0x04, 0x1e
        /*006a*/ 	.short	(.L_419 - .L_418)
.L_418:
        /*006c*/ 	.word	0x00000000


	//----- nvinfo : EIATTR_CBANK_PARAM_SIZE
	.align		4
.L_419:
        /*0070*/ 	.byte	0x03, 0x19
        /*0072*/ 	.short	0x0018


	//----- nvinfo : EIATTR_PARAM_CBANK
	.align		4
        /*0074*/ 	.byte	0x04, 0x0a
        /*0076*/ 	.short	(.L_421 - .L_420)
	.align		4
.L_420:
        /*0078*/ 	.word	index@(.nv.constant0._Z15dt_reductionMaxiiPdS_)
        /*007c*/ 	.short	0x0380
        /*007e*/ 	.short	0x0018


	//----- nvinfo : EIATTR_SW_WAR
	.align		4
.L_421:
        /*0080*/ 	.byte	0x04, 0x36
        /*0082*/ 	.short	(.L_423 - .L_422)
.L_422:
        /*0084*/ 	.word	0x00000008
.L_423:


//--------------------- .nv.info._Z8init_UVPiidddPdS_S_S_S_S_ --------------------------
	.section	.nv.info._Z8init_UVPiidddPdS_S_S_S_S_,"",@"SHT_CUDA_INFO"
	.sectionflags	@""
	.align	4


	//----- nvinfo : EIATTR_CUDA_API_VERSION
	.align		4
        /*0000*/ 	.byte	0x04, 0x37
        /*0002*/ 	.short	(.L_425 - .L_424)
.L_424:
        /*0004*/ 	.word	0x00000082


	//----- nvinfo : EIATTR_KPARAM_INFO
	.align		4
.L_425:
        /*0008*/ 	.byte	0x04, 0x17
        /*000a*/ 	.short	(.L_427 - .L_426)
.L_426:
        /*000c*/ 	.word	0x00000000
        /*0010*/ 	.short	0x000a
        /*0012*/ 	.short	0x0048
        /*0014*/ 	.byte	0x00, 0xf5, 0x21, 0x00


	//----- nvinfo : EIATTR_KPARAM_INFO
	.align		4
.L_427:
        /*0018*/ 	.byte	0x04, 0x17
        /*001a*/ 	.short	(.L_429 - .L_428)
.L_428:
        /*001c*/ 	.word	0x00000000
        /*0020*/ 	.short	0x0009
        /*0022*/ 	.short	0x0040
        /*0024*/ 	.byte	0x00, 0xf5, 0x21, 0x00


	//----- nvinfo : EIATTR_KPARAM_INFO
	.align		4
.L_429:
        /*0028*/ 	.byte	0x04, 0x17
        /*002a*/ 	.short	(.L_431 - .L_430)
.L_430:
        /*002c*/ 	.word	0x00000000
        /*0030*/ 	.short	0x0008
        /*0032*/ 	.short	0x0038
        /*0034*/ 	.byte	0x00, 0xf5, 0x21, 0x00


	//----- nvinfo : EIATTR_KPARAM_INFO
	.align		4
.L_431:
        /*0038*/ 	.byte	0x04, 0x17
        /*003a*/ 	.short	(.L_433 - .L_432)
.L_432:
        /*003c*/ 	.word	0x00000000
        /*0040*/ 	.short	0x0007
        /*0042*/ 	.short	0x0030
        /*0044*/ 	.byte	0x00, 0xf5, 0x21, 0x00


	//----- nvinfo : EIATTR_KPARAM_INFO
	.align		4
.L_433:
        /*0048*/ 	.byte	0x04, 0x17
        /*004a*/ 	.short	(.L_435 - .L_434)
.L_434:
        /*004c*/ 	.word	0x00000000
        /*0050*/ 	.short	0x0006
        /*0052*/ 	.short	0x0028
        /*0054*/ 	.byte	0x00, 0xf5, 0x21, 0x00


	//----- nvinfo : EIATTR_KPARAM_INFO
	.align		4
.L_435:
        /*0058*/ 	.byte	0x04, 0x17
        /*005a*/ 	.short	(.L_437 - .L_436)
.L_436:
        /*005c*/ 	.word	0x00000000
        /*0060*/ 	.short	0x0005
        /*0062*/ 	.short	0x0020
        /*0064*/ 	.byte	0x00, 0xf5, 0x21, 0x00


	//----- nvinfo : EIATTR_KPARAM_INFO
	.align		4
.L_437:
        /*0068*/ 	.byte	0x04, 0x17
        /*006a*/ 	.short	(.L_439 - .L_438)
.L_438:
        /*006c*/ 	.word	0x00000000
        /*0070*/ 	.short	0x0004
        /*0072*/ 	.short	0x0018
        /*0074*/ 	.byte	0x00, 0xf0, 0x21, 0x00


	//----- nvinfo : EIATTR_KPARAM_INFO
	.align		4
.L_439:
        /*0078*/ 	.byte	0x04, 0x17
        /*007a*/ 	.short	(.L_441 - .L_440)
.L_440:
        /*007c*/ 	.word	0x00000000
        /*0080*/ 	.short	0x0003
        /*0082*/ 	.short	0x0010
        /*0084*/ 	.byte	0x00, 0xf0, 0x21, 0x00


	//----- nvinfo : EIATTR_KPARAM_INFO
	.align		4
.L_441:
        /*0088*/ 	.byte	0x04, 0x17
        /*008a*/ 	.short	(.L_443 - .L_442)
.L_442:
        /*008c*/ 	.word	0x00000000
        /*0090*/ 	.short	0x0002
        /*0092*/ 	.short	0x0008
        /*0094*/ 	.byte	0x00, 0xf0, 0x21, 0x00


	//----- nvinfo : EIATTR_KPARAM_INFO
	.align		4
.L_443:
        /*0098*/ 	.byte	0x04, 0x17
        /*009a*/ 	.short	(.L_445 - .L_444)
.L_444:
        /*009c*/ 	.word	0x00000000
        /*00a0*/ 	.short	0x0001
        /*00a2*/ 	.short	0x0004
        /*00a4*/ 	.byte	0x00, 0xf0, 0x11, 0x00


	//----- nvinfo : EIATTR_KPARAM_INFO
	.align		4
.L_445:
        /*00a8*/ 	.byte	0x04, 0x17
        /*00aa*/ 	.short	(.L_447 - .L_446)
.L_446:
        /*00ac*/ 	.word	0x00000000
        /*00b0*/ 	.short	0x0000
        /*00b2*/ 	.short	0x0000
        /*00b4*/ 	.byte	0x00, 0xf0, 0x11, 0x00


	//----- nvinfo : EIATTR_SPARSE_MMA_MASK
	.align		4
.L_447:
        /*00b8*/ 	.byte	0x03, 0x50
        /*00ba*/ 	.short	0x0000


	//----- nvinfo : EIATTR_MAXREG_COUNT
	.align		4
        /*00bc*/ 	.byte	0x03, 0x1b
        /*00be*/ 	.short	0x00ff


	//----- nvinfo : EIATTR_MERCURY_ISA_VERSION
	.align		4
        /*00c0*/ 	.byte	0x03, 0x5f
        /*00c2*/ 	.short	0x0101


	//----- nvinfo : EIATTR_VRC_CTA_INIT_COUNT
	.align		4
        /*00c4*/ 	.byte	0x02, 0x4a
	.zero		1
	.zero		1


	//----- nvinfo : EIATTR_EXIT_INSTR_OFFSETS
	.align		4
        /*00c8*/ 	.byte	0x04, 0x1c
        /*00ca*/ 	.short	(.L_449 - .L_448)


	//   ....[0]....
.L_448:
        /*00cc*/ 	.word	0x000000a0


	//   ....[1]....
        /*00d0*/ 	.word	0x00000210


	//----- nvinfo : EIATTR_CBANK_PARAM_SIZE
	.align		4
.L_449:
        /*00d4*/ 	.byte	0x03, 0x19
        /*00d6*/ 	.short	0x0050


	//----- nvinfo : EIATTR_PARAM_CBANK
	.align		4
        /*00d8*/ 	.byte	0x04, 0x0a
        /*00da*/ 	.short	(.L_451 - .L_450)
	.align		4
.L_450:
        /*00dc*/ 	.word	index@(.nv.constant0._Z8init_UVPiidddPdS_S_S_S_S_)
        /*00e0*/ 	.short	0x0380
        /*00e2*/ 	.short	0x0050


	//----- nvinfo : EIATTR_SW_WAR
	.align		4
.L_451:
        /*00e4*/ 	.byte	0x04, 0x36
        /*00e6*/ 	.short	(.L_453 - .L_452)
.L_452:
        /*00e8*/ 	.word	0x00000008
.L_453:


//--------------------- .nv.callgraph             --------------------------
	.section	.nv.callgraph,"",@"SHT_CUDA_CALLGRAPH"
	.align	4
	.sectionentsize	8
	.align		4
        /*0000*/ 	.word	0x00000000
	.align		4
        /*0004*/ 	.word	0xffffffff
	.align		4
        /*0008*/ 	.word	0x00000000
	.align		4
        /*000c*/ 	.word	0xfffffffe
	.align		4
        /*0010*/ 	.word	0x00000000
	.align		4
        /*0014*/ 	.word	0xfffffffd
	.align		4
        /*0018*/ 	.word	0x00000000
	.align		4
        /*001c*/ 	.word	0xfffffffc


//--------------------- .text._Z10d_adap_VeliidddPdS_S_S_S_S_S_S_S_ --------------------------
	.section	.text._Z10d_adap_VeliidddPdS_S_S_S_S_S_S_S_,"ax",@progbits
	.align	128
        .global         _Z10d_adap_VeliidddPdS_S_S_S_S_S_S_S_
        .type           _Z10d_adap_VeliidddPdS_S_S_S_S_S_S_S_,@function
        .size           _Z10d_adap_VeliidddPdS_S_S_S_S_S_S_S_,(.L_x_144 - _Z10d_adap_VeliidddPdS_S_S_S_S_S_S_S_)
        .other          _Z10d_adap_VeliidddPdS_S_S_S_S_S_S_S_,@"STO_CUDA_ENTRY STV_DEFAULT"
_Z10d_adap_VeliidddPdS_S_S_S_S_S_S_S_:
.text._Z10d_adap_VeliidddPdS_S_S_S_S_S_S_S_:
[----:B------:R-:W-:Y:S01]  /*0000*/  LDC R1, c[0x0][0x37c] ;  /* 0x0000df00ff017b82 */ /* 0x000fe20000000800 */
[----:B------:R-:W0:Y:S07]  /*0010*/  S2R R0, SR_TID.X ;  /* 0x0000000000007919 */ /* 0x000e2e0000002100 */
[----:B------:R-:W0:Y:S01]  /*0020*/  S2UR UR4, SR_CTAID.X ;  /* 0x00000000000479c3 */ /* 0x000e220000002500 */
[----:B------:R-:W-:Y:S04]  /*0030*/  BSSY.RECONVERGENT B0, `(.L_x_0) ;  /* 0x000006e000007945 */ /* 0x000fe80003800200 */
[----:B------:R-:W-:Y:S03]  /*0040*/  BSSY.RELIABLE B1, `(.L_x_1) ;  /* 0x0000068000017945 */ /* 0x000fe60003800100 */
[----:B------:R-:W0:Y:S08]  /*0050*/  LDC R3, c[0x0][0x360] ;  /* 0x0000d800ff037b82 */ /* 0x000e300000000800 */
[----:B------:R-:W1:Y:S01]  /*0060*/  LDC.64 R8, c[0x0][0x380] ;  /* 0x0000e000ff087b82 */ /* 0x000e620000000a00 */
[----:B0-----:R-:W-:Y:S01]  /*0070*/  IMAD R3, R3, UR4, R0 ;  /* 0x0000000403037c24 */ /* 0x001fe2000f8e0200 */
[----:B------:R-:W0:Y:S04]  /*0080*/  LDCU.64 UR4, c[0x0][0x358] ;  /* 0x00006b00ff0477ac */ /* 0x000e280008000a00 */
[----:B------:R-:W-:Y:S01]  /*0090*/  SHF.R.S32.HI R6, RZ, 0x1f, R3 ;  /* 0x0000001fff067819 */ /* 0x000fe20000011403 */
[----:B-1----:R-:W-:-:S02]  /*00a0*/  VIADD R9, R9, 0x2 ;  /* 0x0000000209097836 */ /* 0x002fc40000000000 */
[C---:B------:R-:W-:Y:S02]  /*00b0*/  VIADD R2, R8.reuse, 0x2 ;  /* 0x0000000208027836 */ /* 0x040fe40000000000 */
[----:B------:R-:W-:Y:S02]  /*00c0*/  VIADD R0, R8, 0x1 ;  /* 0x0000000108007836 */ /* 0x000fe40000000000 */
[----:B------:R-:W-:-:S03]  /*00d0*/  IMAD R4, R2, R9, RZ ;  /* 0x0000000902047224 */ /* 0x000fc600078e02ff */
[----:B------:R-:W-:Y:S01]  /*00e0*/  ISETP.GT.AND P0, PT, R3, R0, PT ;  /* 0x000000000300720c */ /* 0x000fe20003f04270 */
[----:B------:R-:W-:-:S03]  /*00f0*/  IMAD.IADD R0, R4, 0x1, -R2 ;  /* 0x0000000104007824 */ /* 0x000fc600078e0a02 */
[----:B------:R-:W-:-:S04]  /*0100*/  ISETP.GE.OR P0, PT, R3, R4, !P0 ;  /* 0x000000040300720c */ /* 0x000fc80004706670 */
[----:B------:R-:W-:-:S13]  /*0110*/  ISETP.GE.OR P0, PT, R3, R0, P0 ;  /* 0x000000000300720c */ /* 0x000fda0000706670 */
[----:B0-----:R-:W-:Y:S05]  /*0120*/  @P0 BRA `(.L_x_2) ;  /* 0x0000000400640947 */ /* 0x001fea0003800000 */
[-C--:B------:R-:W-:Y:S02]  /*0130*/  IABS R12, R2.reuse ;  /* 0x00000002000c7213 */ /* 0x080fe40000000000 */
[----:B------:R-:W-:Y:S02]  /*0140*/  IABS R7, R2 ;  /* 0x0000000200077213 */ /* 0x000fe40000000000 */
[----:B------:R-:W0:Y:S01]  /*0150*/  I2F.RP R0, R12 ;  /* 0x0000000c00007306 */ /* 0x000e220000209400 */
[----:B------:R-:W-:Y:S02]  /*0160*/  ISETP.GE.AND P2, PT, R3, RZ, PT ;  /* 0x000000ff0300720c */ /* 0x000fe40003f46270 */
[----:B------:R-:W-:-:S05]  /*0170*/  IMAD.MOV R7, RZ, RZ, -R7 ;  /* 0x000000ffff077224 */ /* 0x000fca00078e0a07 */
[----:B0-----:R-:W0:Y:S02]  /*0180*/  MUFU.RCP R0, R0 ;  /* 0x0000000000007308 */ /* 0x001e240000001000 */
[----:B0-----:R-:W-:Y:S01]  /*0190*/  VIADD R10, R0, 0xffffffe ;  /* 0x0ffffffe000a7836 */ /* 0x001fe20000000000 */
[----:B------:R-:W-:-:S05]  /*01a0*/  IABS R0, R3 ;  /* 0x0000000300007213 */ /* 0x000fca0000000000 */
[----:B------:R0:W1:Y:S02]  /*01b0*/  F2I.FTZ.U32.TRUNC.NTZ R11, R10 ;  /* 0x0000000a000b7305 */ /* 0x000064000021f000 */
[----:B0-----:R-:W-:Y:S02]  /*01c0*/  IMAD.MOV.U32 R10, RZ, RZ, RZ ;  /* 0x000000ffff0a7224 */ /* 0x001fe400078e00ff */
[----:B-1----:R-:W-:-:S04]  /*01d0*/  IMAD.MOV R5, RZ, RZ, -R11 ;  /* 0x000000ffff057224 */ /* 0x002fc800078e0a0b */
[----:B------:R-:W-:-:S04]  /*01e0*/  IMAD R5, R5, R12, RZ ;  /* 0x0000000c05057224 */ /* 0x000fc800078e02ff */
[----:B------:R-:W-:-:S04]  /*01f0*/  IMAD.HI.U32 R11, R11, R5, R10 ;  /* 0x000000050b0b7227 */ /* 0x000fc800078e000a */
[----:B------:R-:W-:Y:S02]  /*0200*/  IMAD.MOV.U32 R5, RZ, RZ, R7 ;  /* 0x000000ffff057224 */ /* 0x000fe400078e0007 */
[----:B------:R-:W-:-:S04]  /*0210*/  IMAD.HI.U32 R11, R11, R0, RZ ;  /* 0x000000000b0b7227 */ /* 0x000fc800078e00ff */
[----:B------:R-:W-:-:S05]  /*0220*/  IMAD R11, R11, R5, R0 ;  /* 0x000000050b0b7224 */ /* 0x000fca00078e0200 */
[----:B------:R-:W-:-:S13]  /*0230*/  ISETP.GT.U32.AND P0, PT, R12, R11, PT ;  /* 0x0000000b0c00720c */ /* 0x000fda0003f04070 */
[----:B------:R-:W-:Y:S01]  /*0240*/  @!P0 IMAD.IADD R11, R11, 0x1, -R12 ;  /* 0x000000010b0b8824 */ /* 0x000fe200078e0a0c */
[----:B------:R-:W-:-:S04]  /*0250*/  ISETP.NE.AND P0, PT, R2, RZ, PT ;  /* 0x000000ff0200720c */ /* 0x000fc80003f05270 */
[----:B------:R-:W-:-:S13]  /*0260*/  ISETP.GT.U32.AND P1, PT, R12, R11, PT ;  /* 0x0000000b0c00720c */ /* 0x000fda0003f24070 */
[----:B------:R-:W-:-:S04]  /*0270*/  @!P1 IMAD.IADD R11, R11, 0x1, -R12 ;  /* 0x000000010b0b9824 */ /* 0x000fc800078e0a0c */
[----:B------:R-:W-:Y:S01]  /*0280*/  @!P2 IMAD.MOV R11, RZ, RZ, -R11 ;  /* 0x000000ffff0ba224 */ /* 0x000fe200078e0a0b */
[----:B------:R-:W-:-:S04]  /*0290*/  @!P0 LOP3.LUT R11, RZ, R2, RZ, 0x33, !PT ;  /* 0x00000002ff0b8212 */ /* 0x000fc800078e33ff */
[----:B------:R-:W-:-:S04]  /*02a0*/  ISETP.GE.AND P0, PT, R11, R8, PT ;  /* 0x000000080b00720c */ /* 0x000fc80003f06270 */
[----:B------:R-:W-:-:S13]  /*02b0*/  ISETP.LT.OR P0, PT, R11, 0x1, P0 ;  /* 0x000000010b00780c */ /* 0x000fda0000701670 */
[----:B------:R-:W-:Y:S05]  /*02c0*/  @!P0 BREAK.RELIABLE B1 ;  /* 0x0000000000018942 */ /* 0x000fea0003800100 */
[----:B------:R-:W-:Y:S05]  /*02d0*/  @P0 BRA `(.L_x_2) ;  /* 0x0000000000f80947 */ /* 0x000fea0003800000 */
[----:B------:R-:W0:Y:S01]  /*02e0*/  LDCU.128 UR8, c[0x0][0x3b0] ;  /* 0x00007600ff0877ac */ /* 0x000e220008000c00 */
[C---:B------:R-:W-:Y:S01]  /*02f0*/  IMAD.SHL.U32 R5, R3.reuse, 0x8, RZ ;  /* 0x0000000803057824 */ /* 0x040fe200078e00ff */
[----:B------:R-:W-:Y:S01]  /*0300*/  SHF.L.U64.HI R7, R3, 0x3, R6 ;  /* 0x0000000303077819 */ /* 0x000fe20000010206 */
[----:B------:R-:W1:Y:S01]  /*0310*/  LDC.64 R10, c[0x0][0x388] ;  /* 0x0000e200ff0a7b82 */ /* 0x000e620000000a00 */
[----:B------:R-:W-:Y:S01]  /*0320*/  IMAD.MOV.U32 R18, RZ, RZ, 0x1 ;  /* 0x00000001ff127424 */ /* 0x000fe200078e00ff */
[----:B------:R-:W2:Y:S01]  /*0330*/  LDCU.64 UR6, c[0x0][0x398] ;  /* 0x00007300ff0677ac */ /* 0x000ea20008000a00 */
[----:B0-----:R-:W-:Y:S01]  /*0340*/  IADD3 R16, P0, PT, R5, UR8, RZ ;  /* 0x0000000805107c10 */ /* 0x001fe2000ff1e0ff */
[----:B------:R-:W0:Y:S03]  /*0350*/  LDCU UR8, c[0x0][0x38c] ;  /* 0x00007180ff0877ac */ /* 0x000e260008000800 */
[----:B------:R-:W-:-:S05]  /*0360*/  IADD3.X R17, PT, PT, R7, UR9, RZ, P0, !PT ;  /* 0x0000000907117c10 */ /* 0x000fca00087fe4ff */
[----:B------:R-:W3:Y:S04]  /*0370*/  LDG.E.64 R12, desc[UR4][R16.64+0x8] ;  /* 0x00000804100c7981 */ /* 0x000ee8000c1e1b00 */
[----:B------:R-:W3:Y:S01]  /*0380*/  LDG.E.64 R14, desc[UR4][R16.64] ;  /* 0x00000004100e7981 */ /* 0x000ee2000c1e1b00 */
[----:B------:R-:W-:-:S04]  /*0390*/  IADD3 R8, P0, PT, R5, UR10, RZ ;  /* 0x0000000a05087c10 */ /* 0x000fc8000ff1e0ff */
[----:B------:R-:W-:-:S06]  /*03a0*/  IADD3.X R9, PT, PT, R7, UR11, RZ, P0, !PT ;  /* 0x0000000b07097c10 */ /* 0x000fcc00087fe4ff */
[----:B------:R-:W5:Y:S01]  /*03b0*/  LDG.E.64 R8, desc[UR4][R8.64] ;  /* 0x0000000408087981 */ /* 0x000f62000c1e1b00 */
[----:B0-----:R-:W1:Y:S01]  /*03c0*/  MUFU.RCP64H R19, UR8 ;  /* 0x0000000800137d08 */ /* 0x001e620008001800 */
[----:B------:R-:W-:Y:S01]  /*03d0*/  BSSY.RECONVERGENT B2, `(.L_x_3) ;  /* 0x0000018000027945 */ /* 0x000fe20003800200 */
[----:B-1----:R-:W-:-:S08]  /*03e0*/  DFMA R20, R18, -R10, 1 ;  /* 0x3ff000001214742b */ /* 0x002fd0000000080a */
[----:B------:R-:W-:-:S08]  /*03f0*/  DFMA R20, R20, R20, R20 ;  /* 0x000000141414722b */ /* 0x000fd00000000014 */
[----:B------:R-:W-:Y:S02]  /*0400*/  DFMA R20, R18, R20, R18 ;  /* 0x000000141214722b */ /* 0x000fe40000000012 */
[----:B---3--:R-:W-:-:S06]  /*0410*/  DADD R12, R12, -R14 ;  /* 0x000000000c0c7229 */ /* 0x008fcc000000080e */
[----:B------:R-:W-:Y:S02]  /*0420*/  DFMA R14, R20, -R10, 1 ;  /* 0x3ff00000140e742b */ /* 0x000fe4000000080a */
[----:B--2---:R-:W-:-:S06]  /*0430*/  DMUL R12, R12, UR6 ;  /* 0x000000060c0c7c28 */ /* 0x004fcc0008000000 */
[----:B------:R-:W-:-:S08]  /*0440*/  DFMA R14, R20, R14, R20 ;  /* 0x0000000e140e722b */ /* 0x000fd00000000014 */
[----:B------:R-:W-:Y:S01]  /*0450*/  DMUL R16, R12, R14 ;  /* 0x0000000e0c107228 */ /* 0x000fe20000000000 */
[----:B------:R-:W-:-:S07]  /*0460*/  FSETP.GEU.AND P1, PT, |R13|, 6.5827683646048100446e-37, PT ;  /* 0x036000000d00780b */ /* 0x000fce0003f2e200 */
[----:B------:R-:W-:-:S08]  /*0470*/  DFMA R10, R16, -R10, R12 ;  /* 0x8000000a100a722b */ /* 0x000fd0000000000c */
[----:B------:R-:W-:-:S10]  /*0480*/  DFMA R10, R14, R10, R16 ;  /* 0x0000000a0e0a722b */ /* 0x000fd40000000010 */
[----:B------:R-:W-:-:S05]  /*0490*/  FFMA R0, RZ, UR8, R11 ;  /* 0x00000008ff007c23 */ /* 0x000fca000800000b */
[----:B------:R-:W-:-:S13]  /*04a0*/  FSETP.GT.AND P0, PT, |R0|, 1.469367938527859385e-39, PT ;  /* 0x001000000000780b */ /* 0x000fda0003f04200 */
[----:B------:R-:W-:Y:S05]  /*04b0*/  @P0 BRA P1, `(.L_x_4) ;  /* 0x0000000000240947 */ /* 0x000fea0000800000 */
[----:B------:R-:W0:Y:S01]  /*04c0*/  LDCU.64 UR6, c[0x0][0x388] ;  /* 0x00007100ff0677ac */ /* 0x000e220008000a00 */
[----:B------:R-:W-:Y:S01]  /*04d0*/  IMAD.MOV.U32 R14, RZ, RZ, R12 ;  /* 0x000000ffff0e7224 */ /* 0x000fe200078e000c */
[----:B------:R-:W-:Y:S01]  /*04e0*/  MOV R0, 0x530 ;  /* 0x0000053000007802 */ /* 0x000fe20000000f00 */
[----:B------:R-:W-:Y:S02]  /*04f0*/  IMAD.MOV.U32 R15, RZ, RZ, R13 ;  /* 0x000000ffff0f7224 */ /* 0x000fe400078e000d */
[----:B0-----:R-:W-:Y:S02]  /*0500*/  IMAD.U32 R12, RZ, RZ, UR6 ;  /* 0x00000006ff0c7e24 */ /* 0x001fe4000f8e00ff */
[----:B------:R-:W-:-:S07]  /*0510*/  IMAD.U32 R13, RZ, RZ, UR7 ;  /* 0x00000007ff0d7e24 */ /* 0x000fce000f8e00ff */
[----:B-----5:R-:W-:Y:S05]  /*0520*/  CALL.REL.NOINC `($__internal_0_$__cuda_sm20_div_rn_f64_full) ;  /* 0x0000000800347944 */ /* 0x020fea0003c00000 */
[----:B------:R-:W-:Y:S02]  /*0530*/  IMAD.MOV.U32 R10, RZ, RZ, R18 ;  /* 0x000000ffff0a7224 */ /* 0x000fe400078e0012 */
[----:B------:R-:W-:-:S07]  /*0540*/  IMAD.MOV.U32 R11, RZ, RZ, R19 ;  /* 0x000000ffff0b7224 */ /* 0x000fce00078e0013 */
.L_x_4:
[----:B------:R-:W-:Y:S05]  /*0550*/  BSYNC.RECONVERGENT B2 ;  /* 0x0000000000027941 */ /* 0x000fea0003800200 */
.L_x_3:
[----:B------:R-:W0:Y:S01]  /*0560*/  LDCU.64 UR6, c[0x0][0x3a0] ;  /* 0x00007400ff0677ac */ /* 0x000e220008000a00 */
[----:B-----5:R-:W-:Y:S01]  /*0570*/  DADD R8, R8, -R10 ;  /* 0x0000000008087229 */ /* 0x020fe2000000080a */
[----:B------:R-:W1:Y:S01]  /*0580*/  LDCU.64 UR8, c[0x0][0x3d8] ;  /* 0x00007b00ff0877ac */ /* 0x000e620008000a00 */
[----:B0-----:R-:W-:-:S04]  /*0590*/  IADD3 R12, P0, PT, R5, UR6, RZ ;  /* 0x00000006050c7c10 */ /* 0x001fc8000ff1e0ff */
[----:B------:R-:W-:Y:S01]  /*05a0*/  IADD3.X R13, PT, PT, R7, UR7, RZ, P0, !PT ;  /* 0x00000007070d7c10 */ /* 0x000fe200087fe4ff */
[----:B------:R-:W0:Y:S04]  /*05b0*/  LDCU.64 UR6, c[0x0][0x3c8] ;  /* 0x00007900ff0677ac */ /* 0x000e280008000a00 */
[----:B------:R-:W2:Y:S01]  /*05c0*/  LDG.E.64 R14, desc[UR4][R12.64] ;  /* 0x000000040c0e7981 */ /* 0x000ea2000c1e1b00 */
[----:B-1----:R-:W-:-:S04]  /*05d0*/  IADD3 R18, P2, PT, R5, UR8, RZ ;  /* 0x0000000805127c10 */ /* 0x002fc8000ff5e0ff */
[----:B------:R-:W-:Y:S02]  /*05e0*/  IADD3.X R19, PT, PT, R7, UR9, RZ, P2, !PT ;  /* 0x0000000907137c10 */ /* 0x000fe400097fe4ff */
[----:B0-----:R-:W-:-:S04]  /*05f0*/  IADD3 R16, P1, PT, R5, UR6, RZ ;  /* 0x0000000605107c10 */ /* 0x001fc8000ff3e0ff */
[----:B------:R-:W-:Y:S01]  /*0600*/  IADD3.X R17, PT, PT, R7, UR7, RZ, P1, !PT ;  /* 0x0000000707117c10 */ /* 0x000fe20008ffe4ff */
[----:B--2---:R-:W-:-:S08]  /*0610*/  DADD R14, R8, -R14 ;  /* 0x00000000080e7229 */ /* 0x004fd0000000080e */
[----:B------:R-:W-:Y:S02]  /*0620*/  DADD R10, -RZ, -R14 ;  /* 0x00000000ff0a7229 */ /* 0x000fe4000000090e */
[----:B------:R-:W-:-:S08]  /*0630*/  DSETP.GEU.AND P0, PT, R14, RZ, PT ;  /* 0x000000ff0e00722a */ /* 0x000fd00003f0e000 */
[----:B------:R-:W-:Y:S01]  /*0640*/  FSEL R10, R10, R14, !P0 ;  /* 0x0000000e0a0a7208 */ /* 0x000fe20004000000 */
[----:B------:R-:W-:Y:S01]  /*0650*/  IMAD.MOV.U32 R14, RZ, RZ, 0x0 ;  /* 0x00000000ff0e7424 */ /* 0x000fe200078e00ff */
[----:B------:R-:W-:Y:S01]  /*0660*/  FSEL R11, R11, R15, !P0 ;  /* 0x0000000f0b0b7208 */ /* 0x000fe20004000000 */
[----:B------:R-:W-:-:S04]  /*0670*/  IMAD.MOV.U32 R15, RZ, RZ, 0x3ff00000 ;  /* 0x3ff00000ff0f7424 */ /* 0x000fc800078e00ff */
[----:B------:R0:W-:Y:S04]  /*0680*/  STG.E.64 desc[UR4][R16.64], R10 ;  /* 0x0000000a10007986 */ /* 0x0001e8000c101b04 */
[----:B------:R0:W-:Y:S04]  /*0690*/  STG.E.64 desc[UR4][R18.64], R14 ;  /* 0x0000000e12007986 */ /* 0x0001e8000c101b04 */
[----:B------:R0:W-:Y:S01]  /*06a0*/  STG.E.64 desc[UR4][R12.64], R8 ;  /* 0x000000080c007986 */ /* 0x0001e2000c101b04 */
[----:B------:R-:W-:Y:S05]  /*06b0*/  BRA `(.L_x_5) ;  /* 0x0000000000147947 */ /* 0x000fea0003800000 */
.L_x_2:
[----:B------:R-:W-:Y:S05]  /*06c0*/  BSYNC.RELIABLE B1 ;  /* 0x0000000000017941 */ /* 0x000fea0003800100 */
.L_x_1:
[----:B------:R-:W0:Y:S02]  /*06d0*/  LDCU.64 UR6, c[0x0][0x3d8] ;  /* 0x00007b00ff0677ac */ /* 0x000e240008000a00 */
[----:B0-----:R-:W-:-:S04]  /*06e0*/  LEA R8, P0, R3, UR6, 0x3 ;  /* 0x0000000603087c11 */ /* 0x001fc8000f8018ff */
[----:B------:R-:W-:-:S05]  /*06f0*/  LEA.HI.X R9, R3, UR7, R6, 0x3, P0 ;  /* 0x0000000703097c11 */ /* 0x000fca00080f1c06 */
[----:B------:R1:W-:Y:S04]  /*0700*/  STG.E.64 desc[UR4][R8.64], RZ ;  /* 0x000000ff08007986 */ /* 0x0003e8000c101b04 */
.L_x_5:
[----:B------:R-:W-:Y:S05]  /*0710*/  BSYNC.RECONVERGENT B0 ;  /* 0x0000000000007941 */ /* 0x000fea0003800200 */
.L_x_0:
[----:B------:R-:W-:Y:S05]  /*0720*/  WARPSYNC.ALL ;  /* 0x0000000000007948 */ /* 0x000fea0003800000 */
[----:B------:R-:W-:Y:S01]  /*0730*/  IMAD.SHL.U32 R0, R2, 0x2, RZ ;  /* 0x0000000202007824 */ /* 0x000fe200078e00ff */
[C---:B------:R-:W-:Y:S01]  /*0740*/  ISETP.GE.AND P0, PT, R3.reuse, R4, PT ;  /* 0x000000040300720c */ /* 0x040fe20003f06270 */
[----:B------:R-:W-:Y:S01]  /*0750*/  IMAD.IADD R4, R4, 0x1, -R2 ;  /* 0x0000000104047824 */ /* 0x000fe200078e0a02 */
[----:B------:R-:W-:Y:S02]  /*0760*/  BSSY.RECONVERGENT B0, `(.L_x_6) ;  /* 0x0000064000007945 */ /* 0x000fe40003800200 */
[----:B------:R-:W-:-:S04]  /*0770*/  ISETP.LT.OR P0, PT, R3, R0, P0 ;  /* 0x000000000300720c */ /* 0x000fc80000701670 */
[----:B------:R-:W-:-:S13]  /*0780*/  ISETP.GE.OR P0, PT, R3, R4, P0 ;  /* 0x000000040300720c */ /* 0x000fda0000706670 */
[----:B------:R-:W-:Y:S05]  /*0790*/  @P0 BRA `(.L_x_7) ;  /* 0x0000000400800947 */ /* 0x000fea0003800000 */
[-C--:B------:R-:W-:Y:S02]  /*07a0*/  IABS R0, R2.reuse ;  /* 0x0000000200007213 */ /* 0x080fe40000000000 */
[----:B0-----:R-:W-:Y:S02]  /*07b0*/  IABS R10, R2 ;  /* 0x00000002000a7213 */ /* 0x001fe40000000000 */
[----:B------:R-:W0:Y:S01]  /*07c0*/  I2F.RP R7, R0 ;  /* 0x0000000000077306 */ /* 0x000e220000209400 */
[----:B-1----:R-:W-:Y:S02]  /*07d0*/  IABS R8, R3 ;  /* 0x0000000300087213 */ /* 0x002fe40000000000 */
[----:B------:R-:W-:Y:S01]  /*07e0*/  IMAD.MOV R10, RZ, RZ, -R10 ;  /* 0x000000ffff0a7224 */ /* 0x000fe200078e0a0a */
[----:B------:R-:W-:Y:S02]  /*07f0*/  ISETP.GE.AND P1, PT, R3, RZ, PT ;  /* 0x000000ff0300720c */ /* 0x000fe40003f26270 */
[----:B------:R-:W-:-:S02]  /*0800*/  ISETP.NE.AND P2, PT, R2, RZ, PT ;  /* 0x000000ff0200720c */ /* 0x000fc40003f45270 */
[----:B0-----:R-:W0:Y:S02]  /*0810*/  MUFU.RCP R7, R7 ;  /* 0x0000000700077308 */ /* 0x001e240000001000 */
[----:B0-----:R-:W-:-:S06]  /*0820*/  VIADD R4, R7, 0xffffffe ;  /* 0x0ffffffe07047836 */ /* 0x001fcc0000000000 */
[----:B------:R0:W1:Y:S02]  /*0830*/  F2I.FTZ.U32.TRUNC.NTZ R5, R4 ;  /* 0x0000000400057305 */ /* 0x000064000021f000 */
[----:B0-----:R-:W-:Y:S02]  /*0840*/  IMAD.MOV.U32 R4, RZ, RZ, RZ ;  /* 0x000000ffff047224 */ /* 0x001fe400078e00ff */
[----:B-1----:R-:W-:-:S04]  /*0850*/  IMAD.MOV R9, RZ, RZ, -R5 ;  /* 0x000000ffff097224 */ /* 0x002fc800078e0a05 */
[----:B------:R-:W-:-:S04]  /*0860*/  IMAD R9, R9, R0, RZ ;  /* 0x0000000009097224 */ /* 0x000fc800078e02ff */
[----:B------:R-:W-:Y:S02]  /*0870*/  IMAD.HI.U32 R9, R5, R9, R4 ;  /* 0x0000000905097227 */ /* 0x000fe400078e0004 */
[----:B------:R-:W0:Y:S02]  /*0880*/  LDC R4, c[0x0][0x380] ;  /* 0x0000e000ff047b82 */ /* 0x000e240000000800 */
[----:B------:R-:W-:Y:S02]  /*0890*/  IMAD.MOV.U32 R5, RZ, RZ, R10 ;  /* 0x000000ffff057224 */ /* 0x000fe400078e000a */
[----:B------:R-:W-:-:S04]  /*08a0*/  IMAD.HI.U32 R9, R9, R8, RZ ;  /* 0x0000000809097227 */ /* 0x000fc800078e00ff */
[----:B------:R-:W-:-:S05]  /*08b0*/  IMAD R5, R9, R5, R8 ;  /* 0x0000000509057224 */ /* 0x000fca00078e0208 */
[----:B------:R-:W-:-:S13]  /*08c0*/  ISETP.GT.U32.AND P0, PT, R0, R5, PT ;  /* 0x000000050000720c */ /* 0x000fda0003f04070 */
[----:B------:R-:W-:-:S05]  /*08d0*/  @!P0 IMAD.IADD R5, R5, 0x1, -R0 ;  /* 0x0000000105058824 */ /* 0x000fca00078e0a00 */
[----:B------:R-:W-:-:S13]  /*08e0*/  ISETP.GT.U32.AND P0, PT, R0, R5, PT ;  /* 0x000000050000720c */ /* 0x000fda0003f04070 */
[----:B------:R-:W-:-:S04]  /*08f0*/  @!P0 IMAD.IADD R5, R5, 0x1, -R0 ;  /* 0x0000000105058824 */ /* 0x000fc800078e0a00 */
[----:B------:R-:W-:-:S04]  /*0900*/  IMAD.MOV.U32 R0, RZ, RZ, R5 ;  /* 0x000000ffff007224 */ /* 0x000fc800078e0005 */
[----:B------:R-:W-:Y:S01]  /*0910*/  @!P1 IMAD.MOV R0, RZ, RZ, -R0 ;  /* 0x000000ffff009224 */ /* 0x000fe200078e0a00 */
[----:B------:R-:W-:-:S04]  /*0920*/  @!P2 LOP3.LUT R0, RZ, R2, RZ, 0x33, !PT ;  /* 0x00000002ff00a212 */ /* 0x000fc800078e33ff */
[----:B0-----:R-:W-:-:S04]  /*0930*/  ISETP.GT.AND P0, PT, R0, R4, PT ;  /* 0x000000040000720c */ /* 0x001fc80003f04270 */
[----:B------:R-:W-:-:S13]  /*0940*/  ISETP.LT.OR P0, PT, R0, 0x1, P0 ;  /* 0x000000010000780c */ /* 0x000fda0000701670 */
[----:B------:R-:W-:Y:S05]  /*0950*/  @P0 BRA `(.L_x_7) ;  /* 0x0000000400100947 */ /* 0x000fea0003800000 */
[----:B------:R-:W0:Y:S01]  /*0960*/  LDCU.64 UR6, c[0x0][0x3b0] ;  /* 0x00007600ff0677ac */ /* 0x000e220008000a00 */
[----:B------:R-:W-:Y:S01]  /*0970*/  SHF.R.S32.HI R5, RZ, 0x1f, R4 ;  /* 0x0000001fff057819 */ /* 0x000fe20000011404 */
[C---:B------:R-:W-:Y:S01]  /*0980*/  IMAD.SHL.U32 R2, R3.reuse, 0x8, RZ ;  /* 0x0000000803027824 */ /* 0x040fe200078e00ff */
[C---:B------:R-:W-:Y:S01]  /*0990*/  IADD3 R0, P0, PT, R3.reuse, -R4, RZ ;  /* 0x8000000403007210 */ /* 0x040fe20007f1e0ff */
[----:B------:R-:W-:Y:S01]  /*09a0*/  IMAD.MOV.U32 R12, RZ, RZ, 0x1 ;  /* 0x00000001ff0c7424 */ /* 0x000fe200078e00ff */
[----:B------:R-:W-:Y:S01]  /*09b0*/  SHF.L.U64.HI R3, R3, 0x3, R6 ;  /* 0x0000000303037819 */ /* 0x000fe20000010206 */
[----:B------:R-:W1:Y:S02]  /*09c0*/  LDC.64 R16, c[0x0][0x398] ;  /* 0x0000e600ff107b82 */ /* 0x000e640000000a00 */
[----:B------:R-:W-:-:S06]  /*09d0*/  IMAD.X R5, R6, 0x1, ~R5, P0 ;  /* 0x0000000106057824 */ /* 0x000fcc00000e0e05 */
[----:B------:R-:W2:Y:S01]  /*09e0*/  LDC.64 R6, c[0x0][0x390] ;  /* 0x0000e400ff067b82 */ /* 0x000ea20000000a00 */
[----:B0-----:R-:W-:Y:S02]  /*09f0*/  LEA R8, P0, R0, UR6, 0x3 ;  /* 0x0000000600087c11 */ /* 0x001fe4000f8018ff */
[----:B------:R-:W-:Y:S02]  /*0a00*/  IADD3 R10, P1, PT, R2, UR6, RZ ;  /* 0x00000006020a7c10 */ /* 0x000fe4000ff3e0ff */
[----:B------:R-:W-:Y:S02]  /*0a10*/  LEA.HI.X R9, R0, UR7, R5, 0x3, P0 ;  /* 0x0000000700097c11 */ /* 0x000fe400080f1c05 */
[C---:B------:R-:W-:Y:S01]  /*0a20*/  IADD3.X R11, PT, PT, R3.reuse, UR7, RZ, P1, !PT ;  /* 0x00000007030b7c10 */ /* 0x040fe20008ffe4ff */
[----:B------:R-:W0:Y:S03]  /*0a30*/  LDCU.64 UR6, c[0x0][0x3c0] ;  /* 0x00007800ff0677ac */ /* 0x000e260008000a00 */
[----:B------:R-:W3:Y:S04]  /*0a40*/  LDG.E.64 R8, desc[UR4][R8.64+-0x10] ;  /* 0xfffff00408087981 */ /* 0x000ee8000c1e1b00 */
[----:B------:R-:W3:Y:S01]  /*0a50*/  LDG.E.64 R10, desc[UR4][R10.64] ;  /* 0x000000040a0a7981 */ /* 0x000ee2000c1e1b00 */
[----:B0-----:R-:W-:Y:S01]  /*0a60*/  IADD3 R4, P0, PT, R2, UR6, RZ ;  /* 0x0000000602047c10 */ /* 0x001fe2000ff1e0ff */
[----:B------:R-:W0:Y:S03]  /*0a70*/  LDCU UR6, c[0x0][0x394] ;  /* 0x00007280ff0677ac */ /* 0x000e260008000800 */
[----:B------:R-:W-:-:S06]  /*0a80*/  IADD3.X R5, PT, PT, R3, UR7, RZ, P0, !PT ;  /* 0x0000000703057c10 */ /* 0x000fcc00087fe4ff */
[----:B------:R-:W5:Y:S01]  /*0a90*/  LDG.E.64 R4, desc[UR4][R4.64] ;  /* 0x0000000404047981 */ /* 0x000f62000c1e1b00 */
[----:B------:R-:W-:Y:S01]  /*0aa0*/  BSSY.RECONVERGENT B2, `(.L_x_8) ;  /* 0x0000019000027945 */ /* 0x000fe20003800200 */
[----:B0-----:R-:W2:Y:S02]  /*0ab0*/  MUFU.RCP64H R13, UR6 ;  /* 0x00000006000d7d08 */ /* 0x001ea40008001800 */
[----:B--2---:R-:W-:-:S08]  /*0ac0*/  DFMA R14, R12, -R6, 1 ;  /* 0x3ff000000c0e742b */ /* 0x004fd00000000806 */
[----:B------:R-:W-:-:S08]  /*0ad0*/  DFMA R14, R14, R14, R14 ;  /* 0x0000000e0e0e722b */ /* 0x000fd0000000000e */
[----:B------:R-:W-:Y:S02]  /*0ae0*/  DFMA R14, R12, R14, R12 ;  /* 0x0000000e0c0e722b */ /* 0x000fe4000000000c */
[----:B---3--:R-:W-:-:S06]  /*0af0*/  DADD R8, R8, -R10 ;  /* 0x0000000008087229 */ /* 0x008fcc000000080a */
[----:B------:R-:W-:Y:S02]  /*0b00*/  DFMA R10, R14, -R6, 1 ;  /* 0x3ff000000e0a742b */ /* 0x000fe40000000806 */
[----:B-1----:R-:W-:-:S06]  /*0b10*/  DMUL R8, R8, R16 ;  /* 0x0000001008087228 */ /* 0x002fcc0000000000 */
        /* <DEDUP_REMOVED lines=17> */
.L_x_9:
[----:B------:R-:W-:Y:S05]  /*0c30*/  BSYNC.RECONVERGENT B2 ;  /* 0x0000000000027941 */ /* 0x000fea0003800200 */
.L_x_8:
        /* <DEDUP_REMOVED lines=18> */
[----:B------:R-:W-:Y:S04]  /*0d60*/  STG.E.64 desc[UR4][R6.64], R2 ;  /* 0x0000000206007986 */ /* 0x000fe8000c101b04 */
[----:B------:R-:W-:Y:S04]  /*0d70*/  STG.E.64 desc[UR4][R12.64], R10 ;  /* 0x0000000a0c007986 */ /* 0x000fe8000c101b04 */
[----:B------:R-:W-:Y:S01]  /*0d80*/  STG.E.64 desc[UR4][R8.64], R4 ;  /* 0x0000000408007986 */ /* 0x000fe2000c101b04 */
[----:B------:R-:W-:Y:S05]  /*0d90*/  EXIT ;  /* 0x000000000000794d */ /* 0x000fea0003800000 */
.L_x_7:
[----:B------:R-:W-:Y:S05]  /*0da0*/  BSYNC.RECONVERGENT B0 ;  /* 0x0000000000007941 */ /* 0x000fea0003800200 */
.L_x_6:
[----:B------:R-:W2:Y:S02]  /*0db0*/  LDCU.64 UR6, c[0x0][0x3e0] ;  /* 0x00007c00ff0677ac */ /* 0x000ea40008000a00 */
[----:B--2---:R-:W-:-:S04]  /*0dc0*/  LEA R2, P0, R3, UR6, 0x3 ;  /* 0x0000000603027c11 */ /* 0x004fc8000f8018ff */
[----:B------:R-:W-:-:S05]  /*0dd0*/  LEA.HI.X R3, R3, UR7, R6, 0x3, P0 ;  /* 0x0000000703037c11 */ /* 0x000fca00080f1c06 */
[----:B------:R-:W-:Y:S01]  /*0de0*/  STG.E.64 desc[UR4][R2.64], RZ ;  /* 0x000000ff02007986 */ /* 0x000fe2000c101b04 */
[----:B------:R-:W-:Y:S05]  /*0df0*/  EXIT ;  /* 0x000000000000794d */ /* 0x000fea0003800000 */
        .weak           $__internal_0_$__cuda_sm20_div_rn_f64_full
        .type           $__internal_0_$__cuda_sm20_div_rn_f64_full,@function
        .size           $__internal_0_$__cuda_sm20_div_rn_f64_full,(.L_x_144 - $__internal_0_$__cuda_sm20_div_rn_f64_full)
$__internal_0_$__cuda_sm20_div_rn_f64_full:
[C---:B------:R-:W-:Y:S01]  /*0e00*/  FSETP.GEU.AND P0, PT, |R13|.reuse, 1.469367938527859385e-39, PT ;  /* 0x001000000d00780b */ /* 0x040fe20003f0e200 */
[----:B------:R-:W-:Y:S01]  /*0e10*/  IMAD.MOV.U32 R16, RZ, RZ, 0x1 ;  /* 0x00000001ff107424 */ /* 0x000fe200078e00ff */
[----:B------:R-:W-:Y:S01]  /*0e20*/  LOP3.LUT R10, R13, 0x800fffff, RZ, 0xc0, !PT ;  /* 0x800fffff0d0a7812 */ /* 0x000fe200078ec0ff */
[----:B------:R-:W-:Y:S01]  /*0e30*/  IMAD.MOV.U32 R25, RZ, RZ, 0x1ca00000 ;  /* 0x1ca00000ff197424 */ /* 0x000fe200078e00ff */
[C---:B------:R-:W-:Y:S01]  /*0e40*/  FSETP.GEU.AND P2, PT, |R15|.reuse, 1.469367938527859385e-39, PT ;  /* 0x001000000f00780b */ /* 0x040fe20003f4e200 */
[----:B------:R-:W-:Y:S01]  /*0e50*/  BSSY.RECONVERGENT B3, `(.L_x_10) ;  /* 0x0000052000037945 */ /* 0x000fe20003800200 */
[----:B------:R-:W-:Y:S01]  /*0e60*/  LOP3.LUT R11, R10, 0x3ff00000, RZ, 0xfc, !PT ;  /* 0x3ff000000a0b7812 */ /* 0x000fe200078efcff */
[----:B------:R-:W-:Y:S01]  /*0e70*/  IMAD.MOV.U32 R10, RZ, RZ, R12 ;  /* 0x000000ffff0a7224 */ /* 0x000fe200078e000c */
[----:B------:R-:W-:Y:S02]  /*0e80*/  LOP3.LUT R24, R15, 0x7ff00000, RZ, 0xc0, !PT ;  /* 0x7ff000000f187812 */ /* 0x000fe400078ec0ff */
[----:B------:R-:W-:-:S03]  /*0e90*/  LOP3.LUT R27, R13, 0x7ff00000, RZ, 0xc0, !PT ;  /* 0x7ff000000d1b7812 */ /* 0x000fc600078ec0ff */
[----:B------:R-:W-:Y:S01]  /*0ea0*/  @!P0 DMUL R10, R12, 8.98846567431157953865e+307 ;  /* 0x7fe000000c0a8828 */ /* 0x000fe20000000000 */
[----:B------:R-:W-:-:S03]  /*0eb0*/  ISETP.GE.U32.AND P1, PT, R24, R27, PT ;  /* 0x0000001b1800720c */ /* 0x000fc60003f26070 */
[----:B------:R-:W-:Y:S02]  /*0ec0*/  @!P2 LOP3.LUT R19, R13, 0x7ff00000, RZ, 0xc0, !PT ;  /* 0x7ff000000d13a812 */ /* 0x000fe400078ec0ff */
[----:B------:R-:W0:Y:S02]  /*0ed0*/  MUFU.RCP64H R17, R11 ;  /* 0x0000000b00117308 */ /* 0x000e240000001800 */
[----:B------:R-:W-:Y:S02]  /*0ee0*/  @!P2 ISETP.GE.U32.AND P3, PT, R24, R19, PT ;  /* 0x000000131800a20c */ /* 0x000fe40003f66070 */
[----:B------:R-:W-:Y:S02]  /*0ef0*/  @!P0 LOP3.LUT R27, R11, 0x7ff00000, RZ, 0xc0, !PT ;  /* 0x7ff000000b1b8812 */ /* 0x000fe400078ec0ff */
[----:B------:R-:W-:-:S04]  /*0f00*/  @!P2 SEL R19, R25, 0x63400000, !P3 ;  /* 0x634000001913a807 */ /* 0x000fc80005800000 */
[----:B------:R-:W-:-:S04]  /*0f10*/  @!P2 LOP3.LUT R22, R19, 0x80000000, R15, 0xf8, !PT ;  /* 0x800000001316a812 */ /* 0x000fc800078ef80f */
[----:B------:R-:W-:Y:S01]  /*0f20*/  @!P2 LOP3.LUT R23, R22, 0x100000, RZ, 0xfc, !PT ;  /* 0x001000001617a812 */ /* 0x000fe200078efcff */
[----:B------:R-:W-:Y:S01]  /*0f30*/  @!P2 IMAD.MOV.U32 R22, RZ, RZ, RZ ;  /* 0x000000ffff16a224 */ /* 0x000fe200078e00ff */
[----:B0-----:R-:W-:-:S08]  /*0f40*/  DFMA R20, R16, -R10, 1 ;  /* 0x3ff000001014742b */ /* 0x001fd0000000080a */
[----:B------:R-:W-:-:S08]  /*0f50*/  DFMA R20, R20, R20, R20 ;  /* 0x000000141414722b */ /* 0x000fd00000000014 */
[----:B------:R-:W-:Y:S01]  /*0f60*/  DFMA R20, R16, R20, R16 ;  /* 0x000000141014722b */ /* 0x000fe20000000010 */
[----:B------:R-:W-:Y:S01]  /*0f70*/  SEL R17, R25, 0x63400000, !P1 ;  /* 0x6340000019117807 */ /* 0x000fe20004800000 */
[----:B------:R-:W-:-:S03]  /*0f80*/  IMAD.MOV.U32 R16, RZ, RZ, R14 ;  /* 0x000000ffff107224 */ /* 0x000fc600078e000e */
[----:B------:R-:W-:-:S03]  /*0f90*/  LOP3.LUT R17, R17, 0x800fffff, R15, 0xf8, !PT ;  /* 0x800fffff11117812 */ /* 0x000fc600078ef80f */
[----:B------:R-:W-:-:S03]  /*0fa0*/  DFMA R18, R20, -R10, 1 ;  /* 0x3ff000001412742b */ /* 0x000fc6000000080a */
[----:B------:R-:W-:-:S05]  /*0fb0*/  @!P2 DFMA R16, R16, 2, -R22 ;  /* 0x400000001010a82b */ /* 0x000fca0000000816 */
[----:B------:R-:W-:-:S08]  /*0fc0*/  DFMA R18, R20, R18, R20 ;  /* 0x000000121412722b */ /* 0x000fd00000000014 */
[----:B------:R-:W-:-:S08]  /*0fd0*/  DMUL R20, R18, R16 ;  /* 0x0000001012147228 */ /* 0x000fd00000000000 */
[----:B------:R-:W-:-:S08]  /*0fe0*/  DFMA R22, R20, -R10, R16 ;  /* 0x8000000a1416722b */ /* 0x000fd00000000010 */
[----:B------:R-:W-:Y:S01]  /*0ff0*/  DFMA R22, R18, R22, R20 ;  /* 0x000000161216722b */ /* 0x000fe20000000014 */
[----:B------:R-:W-:Y:S01]  /*1000*/  IMAD.MOV.U32 R20, RZ, RZ, R24 ;  /* 0x000000ffff147224 */ /* 0x000fe200078e0018 */
[----:B------:R-:W-:Y:S01]  /*1010*/  @!P2 LOP3.LUT R20, R17, 0x7ff00000, RZ, 0xc0, !PT ;  /* 0x7ff000001114a812 */ /* 0x000fe200078ec0ff */
[----:B------:R-:W-:-:S04]  /*1020*/  VIADD R19, R27, 0xffffffff ;  /* 0xffffffff1b137836 */ /* 0x000fc80000000000 */
[----:B------:R-:W-:-:S05]  /*1030*/  VIADD R18, R20, 0xffffffff ;  /* 0xffffffff14127836 */ /* 0x000fca0000000000 */
[----:B------:R-:W-:-:S04]  /*1040*/  ISETP.GT.U32.AND P0, PT, R18, 0x7feffffe, PT ;  /* 0x7feffffe1200780c */ /* 0x000fc80003f04070 */
[----:B------:R-:W-:-:S13]  /*1050*/  ISETP.GT.U32.OR P0, PT, R19, 0x7feffffe, P0 ;  /* 0x7feffffe1300780c */ /* 0x000fda0000704470 */
[----:B------:R-:W-:Y:S05]  /*1060*/  @P0 BRA `(.L_x_11) ;  /* 0x00000000006c0947 */ /* 0x000fea0003800000 */
[----:B------:R-:W-:-:S04]  /*1070*/  LOP3.LUT R15, R13, 0x7ff00000, RZ, 0xc0, !PT ;  /* 0x7ff000000d0f7812 */ /* 0x000fc800078ec0ff */
[CC--:B------:R-:W-:Y:S02]  /*1080*/  VIADDMNMX R14, R24.reuse, -R15.reuse, 0xb9600000, !PT ;  /* 0xb9600000180e7446 */ /* 0x0c0fe4000780090f */
[----:B------:R-:W-:Y:S02]  /*1090*/  ISETP.GE.U32.AND P0, PT, R24, R15, PT ;  /* 0x0000000f1800720c */ /* 0x000fe40003f06070 */
[----:B------:R-:W-:Y:S02]  /*10a0*/  VIMNMX R14, PT, PT, R14, 0x46a00000, PT ;  /* 0x46a000000e0e7848 */ /* 0x000fe40003fe0100 */
[----:B------:R-:W-:-:S05]  /*10b0*/  SEL R25, R25, 0x63400000, !P0 ;  /* 0x6340000019197807 */ /* 0x000fca0004000000 */
[----:B------:R-:W-:Y:S02]  /*10c0*/  IMAD.IADD R20, R14, 0x1, -R25 ;  /* 0x000000010e147824 */ /* 0x000fe400078e0a19 */
[----:B------:R-:W-:Y:S02]  /*10d0*/  IMAD.MOV.U32 R14, RZ, RZ, RZ ;  /* 0x000000ffff0e7224 */ /* 0x000fe400078e00ff */
[----:B------:R-:W-:-:S06]  /*10e0*/  VIADD R15, R20, 0x7fe00000 ;  /* 0x7fe00000140f7836 */ /* 0x000fcc0000000000 */
[----:B------:R-:W-:-:S10]  /*10f0*/  DMUL R18, R22, R14 ;  /* 0x0000000e16127228 */ /* 0x000fd40000000000 */
[----:B------:R-:W-:-:S13]  /*1100*/  FSETP.GTU.AND P0, PT, |R19|, 1.469367938527859385e-39, PT ;  /* 0x001000001300780b */ /* 0x000fda0003f0c200 */
[----:B------:R-:W-:Y:S05]  /*1110*/  @P0 BRA `(.L_x_12) ;  /* 0x0000000000940947 */ /* 0x000fea0003800000 */
[----:B------:R-:W-:Y:S01]  /*1120*/  DFMA R10, R22, -R10, R16 ;  /* 0x8000000a160a722b */ /* 0x000fe20000000010 */
[----:B------:R-:W-:-:S09]  /*1130*/  IMAD.MOV.U32 R14, RZ, RZ, RZ ;  /* 0x000000ffff0e7224 */ /* 0x000fd200078e00ff */
[C---:B------:R-:W-:Y:S02]  /*1140*/  FSETP.NEU.AND P0, PT, R11.reuse, RZ, PT ;  /* 0x000000ff0b00720b */ /* 0x040fe40003f0d000 */
[----:B------:R-:W-:-:S04]  /*1150*/  LOP3.LUT R13, R11, 0x80000000, R13, 0x48, !PT ;  /* 0x800000000b0d7812 */ /* 0x000fc800078e480d */
[----:B------:R-:W-:-:S07]  /*1160*/  LOP3.LUT R15, R13, R15, RZ, 0xfc, !PT ;  /* 0x0000000f0d0f7212 */ /* 0x000fce00078efcff */
[----:B------:R-:W-:Y:S05]  /*1170*/  @!P0 BRA `(.L_x_12) ;  /* 0x00000000007c8947 */ /* 0x000fea0003800000 */
[----:B------:R-:W-:Y:S01]  /*1180*/  IMAD.MOV R11, RZ, RZ, -R20 ;  /* 0x000000ffff0b7224 */ /* 0x000fe200078e0a14 */
[----:B------:R-:W-:Y:S01]  /*1190*/  DMUL.RP R14, R22, R14 ;  /* 0x0000000e160e7228 */ /* 0x000fe20000008000 */
[----:B------:R-:W-:-:S06]  /*11a0*/  IMAD.MOV.U32 R10, RZ, RZ, RZ ;  /* 0x000000ffff0a7224 */ /* 0x000fcc00078e00ff */
[----:B------:R-:W-:-:S03]  /*11b0*/  DFMA R10, R18, -R10, R22 ;  /* 0x8000000a120a722b */ /* 0x000fc60000000016 */
[----:B------:R-:W-:-:S03]  /*11c0*/  LOP3.LUT R13, R15, R13, RZ, 0x3c, !PT ;  /* 0x0000000d0f0d7212 */ /* 0x000fc600078e3cff */
[----:B------:R-:W-:-:S04]  /*11d0*/  IADD3 R10, PT, PT, -R20, -0x43300000, RZ ;  /* 0xbcd00000140a7810 */ /* 0x000fc80007ffe1ff */
[----:B------:R-:W-:-:S04]  /*11e0*/  FSETP.NEU.AND P0, PT, |R11|, R10, PT ;  /* 0x0000000a0b00720b */ /* 0x000fc80003f0d200 */
[----:B------:R-:W-:Y:S02]  /*11f0*/  FSEL R18, R14, R18, !P0 ;  /* 0x000000120e127208 */ /* 0x000fe40004000000 */
[----:B------:R-:W-:Y:S01]  /*1200*/  FSEL R19, R13, R19, !P0 ;  /* 0x000000130d137208 */ /* 0x000fe20004000000 */
[----:B------:R-:W-:Y:S06]  /*1210*/  BRA `(.L_x_12) ;  /* 0x0000000000547947 */ /* 0x000fec0003800000 */
.L_x_11:
[----:B------:R-:W-:-:S14]  /*1220*/  DSETP.NAN.AND P0, PT, R14, R14, PT ;  /* 0x0000000e0e00722a */ /* 0x000fdc0003f08000 */
[----:B------:R-:W-:Y:S05]  /*1230*/  @P0 BRA `(.L_x_13) ;  /* 0x0000000000440947 */ /* 0x000fea0003800000 */
[----:B------:R-:W-:-:S14]  /*1240*/  DSETP.NAN.AND P0, PT, R12, R12, PT ;  /* 0x0000000c0c00722a */ /* 0x000fdc0003f08000 */
[----:B------:R-:W-:Y:S05]  /*1250*/  @P0 BRA `(.L_x_14) ;  /* 0x0000000000300947 */ /* 0x000fea0003800000 */
[----:B------:R-:W-:Y:S01]  /*1260*/  ISETP.NE.AND P0, PT, R20, R27, PT ;  /* 0x0000001b1400720c */ /* 0x000fe20003f05270 */
[----:B------:R-:W-:Y:S02]  /*1270*/  IMAD.MOV.U32 R18, RZ, RZ, 0x0 ;  /* 0x00000000ff127424 */ /* 0x000fe400078e00ff */
[----:B------:R-:W-:-:S10]  /*1280*/  IMAD.MOV.U32 R19, RZ, RZ, -0x80000 ;  /* 0xfff80000ff137424 */ /* 0x000fd400078e00ff */
[----:B------:R-:W-:Y:S05]  /*1290*/  @!P0 BRA `(.L_x_12) ;  /* 0x0000000000348947 */ /* 0x000fea0003800000 */
[----:B------:R-:W-:Y:S02]  /*12a0*/  ISETP.NE.AND P0, PT, R20, 0x7ff00000, PT ;  /* 0x7ff000001400780c */ /* 0x000fe40003f05270 */
[----:B------:R-:W-:Y:S02]  /*12b0*/  LOP3.LUT R19, R15, 0x80000000, R13, 0x48, !PT ;  /* 0x800000000f137812 */ /* 0x000fe400078e480d */
[----:B------:R-:W-:-:S13]  /*12c0*/  ISETP.EQ.OR P0, PT, R27, RZ, !P0 ;  /* 0x000000ff1b00720c */ /* 0x000fda0004702670 */
[----:B------:R-:W-:Y:S01]  /*12d0*/  @P0 LOP3.LUT R10, R19, 0x7ff00000, RZ, 0xfc, !PT ;  /* 0x7ff00000130a0812 */ /* 0x000fe200078efcff */
[----:B------:R-:W-:Y:S02]  /*12e0*/  @!P0 IMAD.MOV.U32 R18, RZ, RZ, RZ ;  /* 0x000000ffff128224 */ /* 0x000fe400078e00ff */
[----:B------:R-:W-:Y:S02]  /*12f0*/  @P0 IMAD.MOV.U32 R18, RZ, RZ, RZ ;  /* 0x000000ffff120224 */ /* 0x000fe400078e00ff */
[----:B------:R-:W-:Y:S01]  /*1300*/  @P0 IMAD.MOV.U32 R19, RZ, RZ, R10 ;  /* 0x000000ffff130224 */ /* 0x000fe200078e000a */
[----:B------:R-:W-:Y:S06]  /*1310*/  BRA `(.L_x_12) ;  /* 0x0000000000147947 */ /* 0x000fec0003800000 */
.L_x_14:
[----:B------:R-:W-:Y:S01]  /*1320*/  LOP3.LUT R19, R13, 0x80000, RZ, 0xfc, !PT ;  /* 0x000800000d137812 */ /* 0x000fe200078efcff */
[----:B------:R-:W-:Y:S01]  /*1330*/  IMAD.MOV.U32 R18, RZ, RZ, R12 ;  /* 0x000000ffff127224 */ /* 0x000fe200078e000c */
[----:B------:R-:W-:Y:S06]  /*1340*/  BRA `(.L_x_12) ;  /* 0x0000000000087947 */ /* 0x000fec0003800000 */
.L_x_13:
[----:B------:R-:W-:Y:S01]  /*1350*/  LOP3.LUT R19, R15, 0x80000, RZ, 0xfc, !PT ;  /* 0x000800000f137812 */ /* 0x000fe200078efcff */
[----:B------:R-:W-:-:S07]  /*1360*/  IMAD.MOV.U32 R18, RZ, RZ, R14 ;  /* 0x000000ffff127224 */ /* 0x000fce00078e000e */
.L_x_12:
[----:B------:R-:W-:Y:S05]  /*1370*/  BSYNC.RECONVERGENT B3 ;  /* 0x0000000000037941 */ /* 0x000fea0003800200 */
.L_x_10:
[----:B------:R-:W-:Y:S02]  /*1380*/  IMAD.MOV.U32 R10, RZ, RZ, R0 ;  /* 0x000000ffff0a7224 */ /* 0x000fe400078e0000 */
[----:B------:R-:W-:-:S04]  /*1390*/  IMAD.MOV.U32 R11, RZ, RZ, 0x0 ;  /* 0x00000000ff0b7424 */ /* 0x000fc800078e00ff */
[----:B------:R-:W-:Y:S05]  /*13a0*/  RET.REL.NODEC R10 `(_Z10d_adap_VeliidddPdS_S_S_S_S_S_S_S_) ;  /* 0xffffffec0a147950 */ /* 0x000fea0003c3ffff */
.L_x_15:
[----:B------:R-:W-:-:S00]  /*13b0*/  BRA `(.L_x_15) ;  /* 0xfffffffc00fc7947 */ /* 0x000fc0000383ffff */
[----:B------:R-:W-:-:S00]  /*13c0*/  NOP ;  /* 0x0000000000007918 */ /* 0x000fc00000000000 */
        /* <DEDUP_REMOVED lines=11> */
.L_x_144:


//--------------------- .text._Z9black_SORiidPdS_S_S_S_S_S_S_S_S_ --------------------------
	.section	.text._Z9black_SORiidPdS_S_S_S_S_S_S_S_S_,"ax",@progbits
	.align	128
        .global         _Z9black_SORiidPdS_S_S_S_S_S_S_S_S_
        .type           _Z9black_SORiidPdS_S_S_S_S_S_S_S_S_,@function
        .size           _Z9black_SORiidPdS_S_S_S_S_S_S_S_S_,(.L_x_145 - _Z9black_SORiidPdS_S_S_S_S_S_S_S_S_)
        .other          _Z9black_SORiidPdS_S_S_S_S_S_S_S_S_,@"STO_CUDA_ENTRY STV_DEFAULT"
_Z9black_SORiidPdS_S_S_S_S_S_S_S_S_:
.text._Z9black_SORiidPdS_S_S_S_S_S_S_S_S_:
[----:B------:R-:W-:Y:S01]  /*0000*/  LDC R1, c[0x0][0x37c] ;  /* 0x0000df00ff017b82 */ /* 0x000fe20000000800 */
[----:B------:R-:W0:Y:S07]  /*0010*/  S2R R2, SR_TID.X ;  /* 0x0000000000027919 */ /* 0x000e2e0000002100 */
[----:B------:R-:W1:Y:S01]  /*0020*/  LDC.64 R10, c[0x0][0x380] ;  /* 0x0000e000ff0a7b82 */ /* 0x000e620000000a00 */
[----:B------:R-:W-:Y:S07]  /*0030*/  BSSY.RECONVERGENT B0, `(.L_x_16) ;  /* 0x0000086000007945 */ /* 0x000fee0003800200 */
[----:B------:R-:W0:Y:S08]  /*0040*/  S2UR UR4, SR_CTAID.X ;  /* 0x00000000000479c3 */ /* 0x000e300000002500 */
[----:B------:R-:W0:Y:S01]  /*0050*/  LDC R13, c[0x0][0x360] ;  /* 0x0000d800ff0d7b82 */ /* 0x000e220000000800 */
[----:B-1----:R-:W-:-:S02]  /*0060*/  VIADD R11, R11, 0x2 ;  /* 0x000000020b0b7836 */ /* 0x002fc40000000000 */
[C---:B------:R-:W-:Y:S02]  /*0070*/  VIADD R0, R10.reuse, 0x2 ;  /* 0x000000020a007836 */ /* 0x040fe40000000000 */
[----:B------:R-:W-:Y:S02]  /*0080*/  VIADD R4, R10, 0x1 ;  /* 0x000000010a047836 */ /* 0x000fe40000000000 */
[----:B0-----:R-:W-:Y:S01]  /*0090*/  IMAD R13, R13, UR4, R2 ;  /* 0x000000040d0d7c24 */ /* 0x001fe2000f8e0202 */
[----:B------:R-:W0:Y:S01]  /*00a0*/  LDCU.64 UR4, c[0x0][0x358] ;  /* 0x00006b00ff0477ac */ /* 0x000e220008000a00 */
[----:B------:R-:W-:-:S03]  /*00b0*/  IMAD R2, R0, R11, RZ ;  /* 0x0000000b00027224 */ /* 0x000fc600078e02ff */
[----:B------:R-:W-:-:S04]  /*00c0*/  ISETP.GT.AND P0, PT, R13, R4, PT ;  /* 0x000000040d00720c */ /* 0x000fc80003f04270 */
[----:B------:R-:W-:-:S13]  /*00d0*/  ISETP.GE.OR P0, PT, R13, R2, !P0 ;  /* 0x000000020d00720c */ /* 0x000fda0004706670 */
[----:B0-----:R-:W-:Y:S05]  /*00e0*/  @P0 BRA `(.L_x_17) ;  /* 0x0000000400e80947 */ /* 0x001fea0003800000 */
[-C--:B------:R-:W-:Y:S02]  /*00f0*/  IABS R3, R0.reuse ;  /* 0x0000000000037213 */ /* 0x080fe40000000000 */
[----:B------:R-:W-:Y:S02]  /*0100*/  IABS R9, R13 ;  /* 0x0000000d00097213 */ /* 0x000fe40000000000 */
[----:B------:R-:W0:Y:S01]  /*0110*/  I2F.RP R6, R3 ;  /* 0x0000000300067306 */ /* 0x000e220000209400 */
[----:B------:R-:W-:-:S07]  /*0120*/  IABS R11, R0 ;  /* 0x00000000000b7213 */ /* 0x000fce0000000000 */
[----:B0-----:R-:W0:Y:S02]  /*0130*/  MUFU.RCP R6, R6 ;  /* 0x0000000600067308 */ /* 0x001e240000001000 */
[----:B0-----:R-:W-:Y:S02]  /*0140*/  VIADD R4, R6, 0xffffffe ;  /* 0x0ffffffe06047836 */ /* 0x001fe40000000000 */
[----:B------:R-:W-:-:S04]  /*0150*/  IMAD.MOV R6, RZ, RZ, -R11 ;  /* 0x000000ffff067224 */ /* 0x000fc800078e0a0b */
[----:B------:R0:W1:Y:S02]  /*0160*/  F2I.FTZ.U32.TRUNC.NTZ R5, R4 ;  /* 0x0000000400057305 */ /* 0x000064000021f000 */
[----:B0-----:R-:W-:Y:S02]  /*0170*/  IMAD.MOV.U32 R4, RZ, RZ, RZ ;  /* 0x000000ffff047224 */ /* 0x001fe400078e00ff */
[----:B-1----:R-:W-:-:S04]  /*0180*/  IMAD.MOV R8, RZ, RZ, -R5 ;  /* 0x000000ffff087224 */ /* 0x002fc800078e0a05 */
[----:B------:R-:W-:Y:S02]  /*0190*/  IMAD R7, R8, R3, RZ ;  /* 0x0000000308077224 */ /* 0x000fe400078e02ff */
[----:B------:R-:W-:Y:S02]  /*01a0*/  IMAD.MOV.U32 R8, RZ, RZ, R9 ;  /* 0x000000ffff087224 */ /* 0x000fe400078e0009 */
[----:B------:R-:W-:Y:S01]  /*01b0*/  IMAD.HI.U32 R5, R5, R7, R4 ;  /* 0x0000000705057227 */ /* 0x000fe200078e0004 */
[----:B------:R-:W-:-:S05]  /*01c0*/  LEA.HI R7, R13, R13, RZ, 0x1 ;  /* 0x0000000d0d077211 */ /* 0x000fca00078f08ff */
[----:B------:R-:W-:-:S04]  /*01d0*/  IMAD.HI.U32 R5, R5, R8, RZ ;  /* 0x0000000805057227 */ /* 0x000fc800078e00ff */
[----:B------:R-:W-:Y:S01]  /*01e0*/  IMAD R4, R5, R6, R8 ;  /* 0x0000000605047224 */ /* 0x000fe200078e0208 */
[----:B------:R-:W-:Y:S02]  /*01f0*/  LOP3.LUT R6, R13, R0, RZ, 0x3c, !PT ;  /* 0x000000000d067212 */ /* 0x000fe400078e3cff */
[----:B------:R-:W-:Y:S02]  /*0200*/  LOP3.LUT R8, R7, 0xfffffffe, RZ, 0xc0, !PT ;  /* 0xfffffffe07087812 */ /* 0x000fe400078ec0ff */
[----:B------:R-:W-:Y:S02]  /*0210*/  ISETP.GT.U32.AND P1, PT, R3, R4, PT ;  /* 0x000000040300720c */ /* 0x000fe40003f24070 */
[----:B------:R-:W-:Y:S01]  /*0220*/  ISETP.GE.AND P2, PT, R6, RZ, PT ;  /* 0x000000ff0600720c */ /* 0x000fe20003f46270 */
[----:B------:R-:W-:Y:S01]  /*0230*/  IMAD.IADD R8, R13, 0x1, -R8 ;  /* 0x000000010d087824 */ /* 0x000fe200078e0a08 */
[----:B------:R-:W-:-:S09]  /*0240*/  LOP3.LUT R6, RZ, R0, RZ, 0x33, !PT ;  /* 0x00000000ff067212 */ /* 0x000fd200078e33ff */
[----:B------:R-:W-:Y:S02]  /*0250*/  @!P1 IMAD.IADD R4, R4, 0x1, -R3 ;  /* 0x0000000104049824 */ /* 0x000fe400078e0a03 */
[----:B------:R-:W-:Y:S01]  /*0260*/  @!P1 VIADD R5, R5, 0x1 ;  /* 0x0000000105059836 */ /* 0x000fe20000000000 */
[----:B------:R-:W-:Y:S01]  /*0270*/  ISETP.NE.AND P1, PT, R0, RZ, PT ;  /* 0x000000ff0000720c */ /* 0x000fe20003f25270 */
[----:B------:R-:W-:Y:S01]  /*0280*/  IMAD.IADD R0, R2, 0x1, -R0 ;  /* 0x0000000102007824 */ /* 0x000fe200078e0a00 */
[----:B------:R-:W-:-:S13]  /*0290*/  ISETP.GE.U32.AND P0, PT, R4, R3, PT ;  /* 0x000000030400720c */ /* 0x000fda0003f06070 */
[----:B------:R-:W-:-:S04]  /*02a0*/  @P0 VIADD R5, R5, 0x1 ;  /* 0x0000000105050836 */ /* 0x000fc80000000000 */
[----:B------:R-:W-:-:S05]  /*02b0*/  @!P2 IMAD.MOV R5, RZ, RZ, -R5 ;  /* 0x000000ffff05a224 */ /* 0x000fca00078e0a05 */
[----:B------:R-:W-:-:S04]  /*02c0*/  SEL R5, R6, R5, !P1 ;  /* 0x0000000506057207 */ /* 0x000fc80004800000 */
[----:B------:R-:W-:-:S04]  /*02d0*/  LOP3.LUT R5, R8, 0x1, R5, 0x78, !PT ;  /* 0x0000000108057812 */ /* 0x000fc800078e7805 */
[----:B------:R-:W-:-:S04]  /*02e0*/  ISETP.NE.AND P0, PT, R5, 0x1, PT ;  /* 0x000000010500780c */ /* 0x000fc80003f05270 */
[----:B------:R-:W-:-:S13]  /*02f0*/  ISETP.GE.OR P0, PT, R13, R0, P0 ;  /* 0x000000000d00720c */ /* 0x000fda0000706670 */
[----:B------:R-:W-:Y:S05]  /*0300*/  @P0 BRA `(.L_x_17) ;  /* 0x0000000400600947 */ /* 0x000fea0003800000 */
[----:B------:R-:W-:Y:S02]  /*0310*/  ISETP.GE.AND P2, PT, R13, RZ, PT ;  /* 0x000000ff0d00720c */ /* 0x000fe40003f46270 */
[----:B------:R-:W-:Y:S01]  /*0320*/  ISETP.GT.U32.AND P0, PT, R3, R4, PT ;  /* 0x000000040300720c */ /* 0x000fe20003f04070 */
[----:B------:R-:W-:-:S05]  /*0330*/  IMAD.IADD R3, R4, 0x1, -R3 ;  /* 0x0000000104037824 */ /* 0x000fca00078e0a03 */
[----:B------:R-:W-:-:S05]  /*0340*/  SEL R3, R3, R4, !P0 ;  /* 0x0000000403037207 */ /* 0x000fca0004000000 */
[----:B------:R-:W-:-:S05]  /*0350*/  @!P2 IMAD.MOV R3, RZ, RZ, -R3 ;  /* 0x000000ffff03a224 */ /* 0x000fca00078e0a03 */
[----:B------:R-:W-:-:S04]  /*0360*/  SEL R3, R6, R3, !P1 ;  /* 0x0000000306037207 */ /* 0x000fc80004800000 */
[----:B------:R-:W-:-:S04]  /*0370*/  ISETP.GT.AND P0, PT, R3, R10, PT ;  /* 0x0000000a0300720c */ /* 0x000fc80003f04270 */
[----:B------:R-:W-:-:S13]  /*0380*/  ISETP.LT.OR P0, PT, R3, 0x1, P0 ;  /* 0x000000010300780c */ /* 0x000fda0000701670 */
[----:B------:R-:W-:Y:S05]  /*0390*/  @P0 BRA `(.L_x_17) ;  /* 0x00000004003c0947 */ /* 0x000fea0003800000 */
[----:B------:R-:W0:Y:S01]  /*03a0*/  LDC.64 R4, c[0x0][0x390] ;  /* 0x0000e400ff047b82 */ /* 0x000e220000000a00 */
[----:B------:R-:W1:Y:S07]  /*03b0*/  LDCU.64 UR6, c[0x0][0x390] ;  /* 0x00007200ff0677ac */ /* 0x000e6e0008000a00 */
[----:B------:R-:W2:Y:S08]  /*03c0*/  LDC.64 R24, c[0x0][0x3d0] ;  /* 0x0000f400ff187b82 */ /* 0x000eb00000000a00 */
[----:B------:R-:W3:Y:S01]  /*03d0*/  LDC.64 R14, c[0x0][0x3c8] ;  /* 0x0000f200ff0e7b82 */ /* 0x000ee20000000a00 */
[----:B0-----:R-:W-:-:S07]  /*03e0*/  IMAD.WIDE R4, R13, 0x8, R4 ;  /* 0x000000080d047825 */ /* 0x001fce00078e0204 */
[----:B------:R-:W0:Y:S01]  /*03f0*/  LDC.64 R18, c[0x0][0x3a8] ;  /* 0x0000ea00ff127b82 */ /* 0x000e220000000a00 */
[----:B------:R-:W4:Y:S01]  /*0400*/  LDG.E.64 R6, desc[UR4][R4.64] ;  /* 0x0000000404067981 */ /* 0x000f22000c1e1b00 */
[----:B------:R-:W-:Y:S02]  /*0410*/  SHF.R.S32.HI R0, RZ, 0x1f, R10 ;  /* 0x0000001fff007819 */ /* 0x000fe4000001140a */
[----:B------:R-:W-:-:S04]  /*0420*/  IADD3 R3, P0, PT, R13, -R10, RZ ;  /* 0x8000000a0d037210 */ /* 0x000fc80007f1e0ff */
[----:B------:R-:W5:Y:S01]  /*0430*/  LDC.64 R16, c[0x0][0x3b0] ;  /* 0x0000ec00ff107b82 */ /* 0x000f620000000a00 */
[C---:B--2---:R-:W-:Y:S01]  /*0440*/  IMAD.WIDE R24, R13.reuse, 0x8, R24 ;  /* 0x000000080d187825 */ /* 0x044fe200078e0218 */
[----:B------:R-:W-:Y:S02]  /*0450*/  LEA.HI.X.SX32 R0, R13, ~R0, 0x1, P0 ;  /* 0x800000000d007211 */ /* 0x000fe400000f0eff */
[----:B-1----:R-:W-:Y:S01]  /*0460*/  LEA R2, P0, R3, UR6, 0x3 ;  /* 0x0000000603027c11 */ /* 0x002fe2000f8018ff */
[----:B---3--:R-:W-:-:S03]  /*0470*/  IMAD.WIDE R14, R13, 0x8, R14 ;  /* 0x000000080d0e7825 */ /* 0x008fc600078e020e */
[----:B------:R-:W1:Y:S01]  /*0480*/  LDC.64 R8, c[0x0][0x3b8] ;  /* 0x0000ee00ff087b82 */ /* 0x000e620000000a00 */
[----:B------:R-:W-:Y:S01]  /*0490*/  LEA.HI.X R3, R3, UR7, R0, 0x3, P0 ;  /* 0x0000000703037c11 */ /* 0x000fe200080f1c00 */
[----:B0-----:R-:W-:-:S06]  /*04a0*/  IMAD.WIDE R20, R13, 0x8, R18 ;  /* 0x000000080d147825 */ /* 0x001fcc00078e0212 */
[----:B------:R-:W0:Y:S01]  /*04b0*/  LDC.64 R22, c[0x0][0x3c0] ;  /* 0x0000f000ff167b82 */ /* 0x000e220000000a00 */
[----:B------:R-:W-:-:S04]  /*04c0*/  IMAD.WIDE R18, R10, 0x8, R4 ;  /* 0x000000080a127825 */ /* 0x000fc800078e0204 */
[----:B-----5:R-:W-:-:S03]  /*04d0*/  IMAD.WIDE R16, R13, 0x8, R16 ;  /* 0x000000080d107825 */ /* 0x020fc600078e0210 */
[----:B------:R-:W2:Y:S01]  /*04e0*/  LDC.64 R26, c[0x0][0x398] ;  /* 0x0000e600ff1a7b82 */ /* 0x000ea20000000a00 */
[----:B-1----:R-:W-:-:S04]  /*04f0*/  IMAD.WIDE R10, R13, 0x8, R8 ;  /* 0x000000080d0a7825 */ /* 0x002fc800078e0208 */
[C---:B--2---:R-:W-:Y:S01]  /*0500*/  IMAD.WIDE R26, R13.reuse, 0x8, R26 ;  /* 0x000000080d1a7825 */ /* 0x044fe200078e021a */
[----:B----4-:R0:W-:Y:S04]  /*0510*/  STG.E.64 desc[UR4][R24.64], R6 ;  /* 0x0000000618007986 */ /* 0x0101e8000c101b04 */
[----:B------:R-:W2:Y:S04]  /*0520*/  LDG.E.64 R14, desc[UR4][R14.64] ;  /* 0x000000040e0e7981 */ /* 0x000ea8000c1e1b00 */
[----:B------:R-:W3:Y:S04]  /*0530*/  LDG.E.64 R2, desc[UR4][R2.64+-0x10] ;  /* 0xfffff00402027981 */ /* 0x000ee8000c1e1b00 */
[----:B------:R-:W3:Y:S04]  /*0540*/  LDG.E.64 R20, desc[UR4][R20.64] ;  /* 0x0000000414147981 */ /* 0x000ee8000c1e1b00 */
[----:B------:R-:W4:Y:S04]  /*0550*/  LDG.E.64 R18, desc[UR4][R18.64+0x10] ;  /* 0x0000100412127981 */ /* 0x000f28000c1e1b00 */
[----:B------:R-:W4:Y:S01]  /*0560*/  LDG.E.64 R16, desc[UR4][R16.64] ;  /* 0x0000000410107981 */ /* 0x000f22000c1e1b00 */
[----:B0-----:R-:W-:-:S03]  /*0570*/  IMAD.WIDE R24, R13, 0x8, R22 ;  /* 0x000000080d187825 */ /* 0x001fc600078e0216 */
[----:B------:R-:W5:Y:S04]  /*0580*/  LDG.E.64 R8, desc[UR4][R4.64+0x8] ;  /* 0x0000080404087981 */ /* 0x000f68000c1e1b00 */
[----:B------:R-:W5:Y:S04]  /*0590*/  LDG.E.64 R10, desc[UR4][R10.64] ;  /* 0x000000040a0a7981 */ /* 0x000f68000c1e1b00 */
[----:B------:R-:W5:Y:S04]  /*05a0*/  LDG.E.64 R24, desc[UR4][R24.64] ;  /* 0x0000000418187981 */ /* 0x000f68000c1e1b00 */
[----:B------:R-:W5:Y:S04]  /*05b0*/  LDG.E.64 R22, desc[UR4][R4.64+-0x8] ;  /* 0xfffff80404167981 */ /* 0x000f68000c1e1b00 */
[----:B------:R-:W5:Y:S01]  /*05c0*/  LDG.E.64 R26, desc[UR4][R26.64] ;  /* 0x000000041a1a7981 */ /* 0x000f62000c1e1b00 */
[----:B------:R-:W-:Y:S01]  /*05d0*/  IMAD.MOV.U32 R28, RZ, RZ, 0x1 ;  /* 0x00000001ff1c7424 */ /* 0x000fe200078e00ff */
[----:B------:R-:W-:Y:S01]  /*05e0*/  BSSY.RECONVERGENT B1, `(.L_x_18) ;  /* 0x000001a000017945 */ /* 0x000fe20003800200 */
[----:B--2---:R-:W0:Y:S01]  /*05f0*/  MUFU.RCP64H R29, R15 ;  /* 0x0000000f001d7308 */ /* 0x004e220000001800 */
[----:B---3--:R-:W-:-:S08]  /*0600*/  DMUL R2, R20, R2 ;  /* 0x0000000214027228 */ /* 0x008fd00000000000 */
[----:B----4-:R-:W-:Y:S02]  /*0610*/  DFMA R2, R16, R18, R2 ;  /* 0x000000121002722b */ /* 0x010fe40000000002 */
[----:B0-----:R-:W-:-:S06]  /*0620*/  DFMA R16, -R14, R28, 1 ;  /* 0x3ff000000e10742b */ /* 0x001fcc000000011c */
[----:B-----5:R-:W-:Y:S01]  /*0630*/  DFMA R2, R10, R8, R2 ;  /* 0x000000080a02722b */ /* 0x020fe20000000002 */
[----:B------:R-:W0:Y:S01]  /*0640*/  LDC.64 R8, c[0x0][0x388] ;  /* 0x0000e200ff087b82 */ /* 0x000e220000000a00 */
[----:B------:R-:W-:-:S06]  /*0650*/  DFMA R16, R16, R16, R16 ;  /* 0x000000101010722b */ /* 0x000fcc0000000010 */
[----:B------:R-:W-:Y:S02]  /*0660*/  DFMA R2, R24, R22, R2 ;  /* 0x000000161802722b */ /* 0x000fe40000000002 */
[----:B------:R-:W-:-:S06]  /*0670*/  DFMA R16, R28, R16, R28 ;  /* 0x000000101c10722b */ /* 0x000fcc000000001c */
[----:B------:R-:W-:Y:S02]  /*0680*/  DADD R2, R2, -R26 ;  /* 0x0000000002027229 */ /* 0x000fe4000000081a */
[----:B------:R-:W-:-:S06]  /*0690*/  DFMA R18, -R14, R16, 1 ;  /* 0x3ff000000e12742b */ /* 0x000fcc0000000110 */
[----:B0-----:R-:W-:Y:S02]  /*06a0*/  DMUL R10, R2, R8 ;  /* 0x00000008020a7228 */ /* 0x001fe40000000000 */
[----:B------:R-:W-:Y:S02]  /*06b0*/  DFMA R18, R16, R18, R16 ;  /* 0x000000121012722b */ /* 0x000fe40000000010 */
[----:B------:R-:W-:-:S06]  /*06c0*/  DADD R8, -R8, 1 ;  /* 0x3ff0000008087429 */ /* 0x000fcc0000000100 */
[----:B------:R-:W-:Y:S01]  /*06d0*/  DMUL R2, R10, R18 ;  /* 0x000000120a027228 */ /* 0x000fe20000000000 */
[----:B------:R-:W-:-:S07]  /*06e0*/  FSETP.GEU.AND P1, PT, |R11|, 6.5827683646048100446e-37, PT ;  /* 0x036000000b00780b */ /* 0x000fce0003f2e200 */
[----:B------:R-:W-:-:S08]  /*06f0*/  DFMA R16, -R14, R2, R10 ;  /* 0x000000020e10722b */ /* 0x000fd0000000010a */
[----:B------:R-:W-:-:S10]  /*0700*/  DFMA R2, R18, R16, R2 ;  /* 0x000000101202722b */ /* 0x000fd40000000002 */
[----:B------:R-:W-:-:S05]  /*0710*/  FFMA R0, RZ, R15, R3 ;  /* 0x0000000fff007223 */ /* 0x000fca0000000003 */
[----:B------:R-:W-:-:S13]  /*0720*/  FSETP.GT.AND P0, PT, |R0|, 1.469367938527859385e-39, PT ;  /* 0x001000000000780b */ /* 0x000fda0003f04200 */
[----:B------:R-:W-:Y:S05]  /*0730*/  @P0 BRA P1, `(.L_x_19) ;  /* 0x0000000000100947 */ /* 0x000fea0000800000 */
[----:B------:R-:W-:-:S07]  /*0740*/  MOV R0, 0x760 ;  /* 0x0000076000007802 */ /* 0x000fce0000000f00 */
[----:B------:R-:W-:Y:S05]  /*0750*/  CALL.REL.NOINC `($__internal_1_$__cuda_sm20_div_rn_f64_full) ;  /* 0x0000000000607944 */ /* 0x000fea0003c00000 */
[----:B------:R-:W-:Y:S02]  /*0760*/  IMAD.MOV.U32 R2, RZ, RZ, R20 ;  /* 0x000000ffff027224 */ /* 0x000fe400078e0014 */
[----:B------:R-:W-:-:S07]  /*0770*/  IMAD.MOV.U32 R3, RZ, RZ, R21 ;  /* 0x000000ffff037224 */ /* 0x000fce00078e0015 */
.L_x_19:
[----:B------:R-:W-:Y:S05]  /*0780*/  BSYNC.RECONVERGENT B1 ;  /* 0x0000000000017941 */ /* 0x000fea0003800200 */
.L_x_18:
[----:B------:R-:W-:Y:S01]  /*0790*/  DFMA R8, R6, R8, R2 ;  /* 0x000000080608722b */ /* 0x000fe20000000002 */
[----:B------:R-:W0:Y:S01]  /*07a0*/  LDC.64 R14, c[0x0][0x3a0] ;  /* 0x0000e800ff0e7b82 */ /* 0x000e220000000a00 */
[----:B------:R-:W-:-:S06]  /*07b0*/  IMAD.MOV.U32 R12, RZ, RZ, 0x0 ;  /* 0x00000000ff0c7424 */ /* 0x000fcc00078e00ff */
[----:B------:R-:W-:Y:S01]  /*07c0*/  DADD R6, -R6, R8 ;  /* 0x0000000006067229 */ /* 0x000fe20000000108 */
[----:B------:R-:W1:Y:S07]  /*07d0*/  LDC.64 R16, c[0x0][0x3d8] ;  /* 0x0000f600ff107b82 */ /* 0x000e6e0000000a00 */
[----:B------:R-:W-:Y:S02]  /*07e0*/  DADD R2, -RZ, -R6 ;  /* 0x00000000ff027229 */ /* 0x000fe40000000906 */
[----:B------:R-:W-:-:S08]  /*07f0*/  DSETP.GEU.AND P0, PT, R6, RZ, PT ;  /* 0x000000ff0600722a */ /* 0x000fd00003f0e000 */
[----:B------:R-:W-:Y:S02]  /*0800*/  FSEL R10, R2, R6, !P0 ;  /* 0x00000006020a7208 */ /* 0x000fe40004000000 */
[----:B------:R-:W-:Y:S01]  /*0810*/  FSEL R11, R3, R7, !P0 ;  /* 0x00000007030b7208 */ /* 0x000fe20004000000 */
[----:B0-----:R-:W-:-:S04]  /*0820*/  IMAD.WIDE R2, R13, 0x8, R14 ;  /* 0x000000080d027825 */ /* 0x001fc800078e020e */
[----:B-1----:R-:W-:Y:S01]  /*0830*/  IMAD.WIDE R6, R13, 0x8, R16 ;  /* 0x000000080d067825 */ /* 0x002fe200078e0210 */
[----:B------:R-:W-:Y:S03]  /*0840*/  STG.E.64 desc[UR4][R2.64], R10 ;  /* 0x0000000a02007986 */ /* 0x000fe6000c101b04 */
[----:B------:R-:W-:-:S05]  /*0850*/  IMAD.MOV.U32 R13, RZ, RZ, 0x3ff00000 ;  /* 0x3ff00000ff0d7424 */ /* 0x000fca00078e00ff */
[----:B------:R-:W-:Y:S04]  /*0860*/  STG.E.64 desc[UR4][R6.64], R12 ;  /* 0x0000000c06007986 */ /* 0x000fe8000c101b04 */
[----:B------:R-:W-:Y:S01]  /*0870*/  STG.E.64 desc[UR4][R4.64], R8 ;  /* 0x0000000804007986 */ /* 0x000fe2000c101b04 */
[----:B------:R-:W-:Y:S05]  /*0880*/  EXIT ;  /* 0x000000000000794d */ /* 0x000fea0003800000 */
.L_x_17:
[----:B------:R-:W-:Y:S05]  /*0890*/  BSYNC.RECONVERGENT B0 ;  /* 0x0000000000007941 */ /* 0x000fea0003800200 */
.L_x_16:
[----:B------:R-:W0:Y:S02]  /*08a0*/  LDC.64 R2, c[0x0][0x3d8] ;  /* 0x0000f600ff027b82 */ /* 0x000e240000000a00 */
[----:B0-----:R-:W-:-:S05]  /*08b0*/  IMAD.WIDE R2, R13, 0x8, R2 ;  /* 0x000000080d027825 */ /* 0x001fca00078e0202 */
[----:B------:R-:W-:Y:S01]  /*08c0*/  STG.E.64 desc[UR4][R2.64], RZ ;  /* 0x000000ff02007986 */ /* 0x000fe2000c101b04 */
[----:B------:R-:W-:Y:S05]  /*08d0*/  EXIT ;  /* 0x000000000000794d */ /* 0x000fea0003800000 */
        .weak           $__internal_1_$__cuda_sm20_div_rn_f64_full
        .type           $__internal_1_$__cuda_sm20_div_rn_f64_full,@function
        .size           $__internal_1_$__cuda_sm20_div_rn_f64_full,(.L_x_145 - $__internal_1_$__cuda_sm20_div_rn_f64_full)
$__internal_1_$__cuda_sm20_div_rn_f64_full:
        /* <DEDUP_REMOVED lines=11> */
[C---:B------:R-:W-:Y:S01]  /*0990*/  ISETP.GE.U32.AND P1, PT, R12.reuse, R19, PT ;  /* 0x000000130c00720c */ /* 0x040fe20003f26070 */
[----:B------:R-:W-:Y:S02]  /*09a0*/  IMAD.MOV.U32 R26, RZ, RZ, R12 ;  /* 0x000000ffff1a7224 */ /* 0x000fe400078e000c */
[----:B------:R-:W-:Y:S01]  /*09b0*/  @!P2 LOP3.LUT R23, R15, 0x7ff00000, RZ, 0xc0, !PT ;  /* 0x7ff000000f17a812 */ /* 0x000fe200078ec0ff */
[----:B------:R-:W-:Y:S01]  /*09c0*/  @!P2 IMAD.MOV.U32 R22, RZ, RZ, RZ ;  /* 0x000000ffff16a224 */ /* 0x000fe200078e00ff */
[----:B------:R-:W0:Y:S02]  /*09d0*/  MUFU.RCP64H R21, R3 ;  /* 0x0000000300157308 */ /* 0x000e240000001800 */
[----:B------:R-:W-:Y:S02]  /*09e0*/  @!P2 ISETP.GE.U32.AND P3, PT, R12, R23, PT ;  /* 0x000000170c00a20c */ /* 0x000fe40003f66070 */
[----:B------:R-:W-:-:S02]  /*09f0*/  @!P0 LOP3.LUT R19, R3, 0x7ff00000, RZ, 0xc0, !PT ;  /* 0x7ff0000003138812 */ /* 0x000fc400078ec0ff */
[----:B------:R-:W-:-:S03]  /*0a00*/  @!P2 SEL R23, R18, 0x63400000, !P3 ;  /* 0x634000001217a807 */ /* 0x000fc60005800000 */
[----:B------:R-:W-:Y:S01]  /*0a10*/  VIADD R27, R19, 0xffffffff ;  /* 0xffffffff131b7836 */ /* 0x000fe20000000000 */
[----:B------:R-:W-:-:S04]  /*0a20*/  @!P2 LOP3.LUT R23, R23, 0x80000000, R11, 0xf8, !PT ;  /* 0x800000001717a812 */ /* 0x000fc800078ef80b */
[----:B------:R-:W-:Y:S01]  /*0a30*/  @!P2 LOP3.LUT R23, R23, 0x100000, RZ, 0xfc, !PT ;  /* 0x001000001717a812 */ /* 0x000fe200078efcff */
        /* <DEDUP_REMOVED lines=8> */
[----:B------:R-:W-:-:S05]  /*0ac0*/  DFMA R24, R20, R24, R20 ;  /* 0x000000181418722b */ /* 0x000fca0000000014 */
[----:B------:R-:W-:-:S03]  /*0ad0*/  @!P2 LOP3.LUT R26, R17, 0x7ff00000, RZ, 0xc0, !PT ;  /* 0x7ff00000111aa812 */ /* 0x000fc600078ec0ff */
[----:B------:R-:W-:Y:S02]  /*0ae0*/  DMUL R20, R24, R16 ;  /* 0x0000001018147228 */ /* 0x000fe40000000000 */
[----:B------:R-:W-:-:S05]  /*0af0*/  VIADD R22, R26, 0xffffffff ;  /* 0xffffffff1a167836 */ /* 0x000fca0000000000 */
[----:B------:R-:W-:Y:S01]  /*0b00*/  ISETP.GT.U32.AND P0, PT, R22, 0x7feffffe, PT ;  /* 0x7feffffe1600780c */ /* 0x000fe20003f04070 */
[----:B------:R-:W-:-:S03]  /*0b10*/  DFMA R22, R20, -R2, R16 ;  /* 0x800000021416722b */ /* 0x000fc60000000010 */
[----:B------:R-:W-:-:S05]  /*0b20*/  ISETP.GT.U32.OR P0, PT, R27, 0x7feffffe, P0 ;  /* 0x7feffffe1b00780c */ /* 0x000fca0000704470 */
[----:B------:R-:W-:-:S08]  /*0b30*/  DFMA R22, R24, R22, R20 ;  /* 0x000000161816722b */ /* 0x000fd00000000014 */
[----:B------:R-:W-:Y:S05]  /*0b40*/  @P0 BRA `(.L_x_21) ;  /* 0x00000000006c0947 */ /* 0x000fea0003800000 */
[----:B------:R-:W-:-:S04]  /*0b50*/  LOP3.LUT R11, R15, 0x7ff00000, RZ, 0xc0, !PT ;  /* 0x7ff000000f0b7812 */ /* 0x000fc800078ec0ff */
[CC--:B------:R-:W-:Y:S02]  /*0b60*/  VIADDMNMX R10, R12.reuse, -R11.reuse, 0xb9600000, !PT ;  /* 0xb96000000c0a7446 */ /* 0x0c0fe4000780090b */
[----:B------:R-:W-:Y:S02]  /*0b70*/  ISETP.GE.U32.AND P0, PT, R12, R11, PT ;  /* 0x0000000b0c00720c */ /* 0x000fe40003f06070 */
[----:B------:R-:W-:Y:S02]  /*0b80*/  VIMNMX R10, PT, PT, R10, 0x46a00000, PT ;  /* 0x46a000000a0a7848 */ /* 0x000fe40003fe0100 */
[----:B------:R-:W-:Y:S01]  /*0b90*/  SEL R11, R18, 0x63400000, !P0 ;  /* 0x63400000120b7807 */ /* 0x000fe20004000000 */
[----:B------:R-:W-:-:S04]  /*0ba0*/  IMAD.MOV.U32 R18, RZ, RZ, RZ ;  /* 0x000000ffff127224 */ /* 0x000fc800078e00ff */
[----:B------:R-:W-:-:S04]  /*0bb0*/  IMAD.IADD R10, R10, 0x1, -R11 ;  /* 0x000000010a0a7824 */ /* 0x000fc800078e0a0b */
        /* <DEDUP_REMOVED lines=20> */
.L_x_21:
        /* <DEDUP_REMOVED lines=16> */
.L_x_24:
[----:B------:R-:W-:Y:S01]  /*0e00*/  LOP3.LUT R21, R15, 0x80000, RZ, 0xfc, !PT ;  /* 0x000800000f157812 */ /* 0x000fe200078efcff */
[----:B------:R-:W-:Y:S01]  /*0e10*/  IMAD.MOV.U32 R20, RZ, RZ, R14 ;  /* 0x000000ffff147224 */ /* 0x000fe200078e000e */
[----:B------:R-:W-:Y:S06]  /*0e20*/  BRA `(.L_x_22) ;  /* 0x0000000000087947 */ /* 0x000fec0003800000 */
.L_x_23:
[----:B------:R-:W-:Y:S01]  /*0e30*/  LOP3.LUT R21, R11, 0x80000, RZ, 0xfc, !PT ;  /* 0x000800000b157812 */ /* 0x000fe200078efcff */
[----:B------:R-:W-:-:S07]  /*0e40*/  IMAD.MOV.U32 R20, RZ, RZ, R10 ;  /* 0x000000ffff147224 */ /* 0x000fce00078e000a */
.L_x_22:
[----:B------:R-:W-:Y:S05]  /*0e50*/  BSYNC.RECONVERGENT B2 ;  /* 0x0000000000027941 */ /* 0x000fea0003800200 */
.L_x_20:
[----:B------:R-:W-:Y:S02]  /*0e60*/  IMAD.MOV.U32 R2, RZ, RZ, R0 ;  /* 0x000000ffff027224 */ /* 0x000fe400078e0000 */
[----:B------:R-:W-:-:S04]  /*0e70*/  IMAD.MOV.U32 R3, RZ, RZ, 0x0 ;  /* 0x00000000ff037424 */ /* 0x000fc800078e00ff */
[----:B------:R-:W-:Y:S05]  /*0e80*/  RET.REL.NODEC R2 `(_Z9black_SORiidPdS_S_S_S_S_S_S_S_S_) ;  /* 0xfffffff0025c7950 */ /* 0x000fea0003c3ffff */
.L_x_25:
        /* <DEDUP_REMOVED lines=15> */
.L_x_145:


//--------------------- .text._Z7red_SORiidPdS_S_S_S_S_S_S_S_S_ --------------------------
	.section	.text._Z7red_SORiidPdS_S_S_S_S_S_S_S_S_,"ax",@progbits
	.align	128
        .global         _Z7red_SORiidPdS_S_S_S_S_S_S_S_S_
        .type           _Z7red_SORiidPdS_S_S_S_S_S_S_S_S_,@function
        .size           _Z7red_SORiidPdS_S_S_S_S_S_S_S_S_,(.L_x_146 - _Z7red_SORiidPdS_S_S_S_S_S_S_S_S_)
        .other          _Z7red_SORiidPdS_S_S_S_S_S_S_S_S_,@"STO_CUDA_ENTRY STV_DEFAULT"
_Z7red_SORiidPdS_S_S_S_S_S_S_S_S_:
.text._Z7red_SORiidPdS_S_S_S_S_S_S_S_S_:
        /* <DEDUP_REMOVED lines=27> */
[----:B------:R-:W-:-:S06]  /*01b0*/  IMAD.HI.U32 R5, R5, R7, R4 ;  /* 0x0000000705057227 */ /* 0x000fcc00078e0004 */
[----:B------:R-:W-:-:S04]  /*01c0*/  IMAD.HI.U32 R5, R5, R8, RZ ;  /* 0x0000000805057227 */ /* 0x000fc800078e00ff */
[----:B------:R-:W-:Y:S01]  /*01d0*/  IMAD R4, R5, R6, R8 ;  /* 0x0000000605047224 */ /* 0x000fe200078e0208 */
[C---:B------:R-:W-:Y:S02]  /*01e0*/  LOP3.LUT R6, R13.reuse, R0, RZ, 0x3c, !PT ;  /* 0x000000000d067212 */ /* 0x040fe400078e3cff */
[----:B------:R-:W-:Y:S02]  /*01f0*/  LEA.HI R8, R13, R13, RZ, 0x1 ;  /* 0x0000000d0d087211 */ /* 0x000fe400078f08ff */
[----:B------:R-:W-:Y:S02]  /*0200*/  ISETP.GT.U32.AND P1, PT, R3, R4, PT ;  /* 0x000000040300720c */ /* 0x000fe40003f24070 */
[----:B------:R-:W-:Y:S02]  /*0210*/  ISETP.GE.AND P2, PT, R6, RZ, PT ;  /* 0x000000ff0600720c */ /* 0x000fe40003f46270 */
[----:B------:R-:W-:Y:S02]  /*0220*/  LOP3.LUT R6, RZ, R0, RZ, 0x33, !PT ;  /* 0x00000000ff067212 */ /* 0x000fe400078e33ff */
[----:B------:R-:W-:-:S07]  /*0230*/  LOP3.LUT R12, R8, 0xfffffffe, RZ, 0xc0, !PT ;  /* 0xfffffffe080c7812 */ /* 0x000fce00078ec0ff */
        /* <DEDUP_REMOVED lines=8> */
[----:B------:R-:W-:-:S04]  /*02c0*/  LEA.HI R7, R5, R5, RZ, 0x1 ;  /* 0x0000000505077211 */ /* 0x000fc800078f08ff */
[----:B------:R-:W-:Y:S01]  /*02d0*/  LOP3.LUT R8, R7, 0xfffffffe, RZ, 0xc0, !PT ;  /* 0xfffffffe07087812 */ /* 0x000fe200078ec0ff */
[----:B------:R-:W-:-:S04]  /*02e0*/  IMAD.IADD R7, R13, 0x1, -R12 ;  /* 0x000000010d077824 */ /* 0x000fc800078e0a0c */
[----:B------:R-:W-:-:S05]  /*02f0*/  IMAD.IADD R8, R5, 0x1, -R8 ;  /* 0x0000000105087824 */ /* 0x000fca00078e0a08 */
[----:B------:R-:W-:-:S04]  /*0300*/  ISETP.NE.AND P0, PT, R7, R8, PT ;  /* 0x000000080700720c */ /* 0x000fc80003f05270 */
        /* <DEDUP_REMOVED lines=70> */
[----:B------:R-:W-:Y:S05]  /*0770*/  CALL.REL.NOINC `($__internal_2_$__cuda_sm20_div_rn_f64_full) ;  /* 0x0000000000607944 */ /* 0x000fea0003c00000 */
[----:B------:R-:W-:Y:S02]  /*0780*/  IMAD.MOV.U32 R2, RZ, RZ, R20 ;  /* 0x000000ffff027224 */ /* 0x000fe400078e0014 */
[----:B------:R-:W-:-:S07]  /*0790*/  IMAD.MOV.U32 R3, RZ, RZ, R21 ;  /* 0x000000ffff037224 */ /* 0x000fce00078e0015 */
.L_x_29:
[----:B------:R-:W-:Y:S05]  /*07a0*/  BSYNC.RECONVERGENT B1 ;  /* 0x0000000000017941 */ /* 0x000fea0003800200 */
.L_x_28:
        /* <DEDUP_REMOVED lines=16> */
.L_x_27:
[----:B------:R-:W-:Y:S05]  /*08b0*/  BSYNC.RECONVERGENT B0 ;  /* 0x0000000000007941 */ /* 0x000fea0003800200 */
.L_x_26:
[----:B------:R-:W0:Y:S02]  /*08c0*/  LDC.64 R2, c[0x0][0x3d8] ;  /* 0x0000f600ff027b82 */ /* 0x000e240000000a00 */
[----:B0-----:R-:W-:-:S05]  /*08d0*/  IMAD.WIDE R2, R13, 0x8, R2 ;  /* 0x000000080d027825 */ /* 0x001fca00078e0202 */
[----:B------:R-:W-:Y:S01]  /*08e0*/  STG.E.64 desc[UR4][R2.64], RZ ;  /* 0x000000ff02007986 */ /* 0x000fe2000c101b04 */
[----:B------:R-:W-:Y:S05]  /*08f0*/  EXIT ;  /* 0x000000000000794d */ /* 0x000fea0003800000 */
        .weak           $__internal_2_$__cuda_sm20_div_rn_f64_full
        .type           $__internal_2_$__cuda_sm20_div_rn_f64_full,@function
        .size           $__internal_2_$__cuda_sm20_div_rn_f64_full,(.L_x_146 - $__internal_2_$__cuda_sm20_div_rn_f64_full)
$__internal_2_$__cuda_sm20_div_rn_f64_full:
        /* <DEDUP_REMOVED lines=66> */
.L_x_31:
        /* <DEDUP_REMOVED lines=16> */
.L_x_34:
[----:B------:R-:W-:Y:S01]  /*0e20*/  LOP3.LUT R21, R15, 0x80000, RZ, 0xfc, !PT ;  /* 0x000800000f157812 */ /* 0x000fe200078efcff */
[----:B------:R-:W-:Y:S01]  /*0e30*/  IMAD.MOV.U32 R20, RZ, RZ, R14 ;  /* 0x000000ffff147224 */ /* 0x000fe200078e000e */
[----:B------:R-:W-:Y:S06]  /*0e40*/  BRA `(.L_x_32) ;  /* 0x0000000000087947 */ /* 0x000fec0003800000 */
.L_x_33:
[----:B------:R-:W-:Y:S01]  /*0e50*/  LOP3.LUT R21, R11, 0x80000, RZ, 0xfc, !PT ;  /* 0x000800000b157812 */ /* 0x000fe200078efcff */
[----:B------:R-:W-:-:S07]  /*0e60*/  IMAD.MOV.U32 R20, RZ, RZ, R10 ;  /* 0x000000ffff147224 */ /* 0x000fce00078e000a */
.L_x_32:
[----:B------:R-:W-:Y:S05]  /*0e70*/  BSYNC.RECONVERGENT B2 ;  /* 0x0000000000027941 */ /* 0x000fea0003800200 */
.L_x_30:
[----:B------:R-:W-:Y:S02]  /*0e80*/  IMAD.MOV.U32 R2, RZ, RZ, R0 ;  /* 0x000000ffff027224 */ /* 0x000fe400078e0000 */
[----:B------:R-:W-:-:S04]  /*0e90*/  IMAD.MOV.U32 R3, RZ, RZ, 0x0 ;  /* 0x00000000ff037424 */ /* 0x000fc800078e00ff */
[----:B------:R-:W-:Y:S05]  /*0ea0*/  RET.REL.NODEC R2 `(_Z7red_SORiidPdS_S_S_S_S_S_S_S_S_) ;  /* 0xfffffff002547950 */ /* 0x000fea0003c3ffff */
.L_x_35:
        /* <DEDUP_REMOVED lines=13> */
.L_x_146:


//--------------------- .text._Z12reductionMaxiiPdS_S_ --------------------------
	.section	.text._Z12reductionMaxiiPdS_S_,"ax",@progbits
	.align	128
        .global         _Z12reductionMaxiiPdS_S_
        .type           _Z12reductionMaxiiPdS_S_,@function
        .size           _Z12reductionMaxiiPdS_S_,(.L_x_154 - _Z12reductionMaxiiPdS_S_)
        .other          _Z12reductionMaxiiPdS_S_,@"STO_CUDA_ENTRY STV_DEFAULT"
_Z12reductionMaxiiPdS_S_:
.text._Z12reductionMaxiiPdS_S_:
[----:B------:R-:W-:Y:S01]  /*0000*/  LDC R1, c[0x0][0x37c] ;  /* 0x0000df00ff017b82 */ /* 0x000fe20000000800 */
[----:B------:R-:W0:Y:S01]  /*0010*/  S2R R0, SR_CTAID.X ;  /* 0x0000000000007919 */ /* 0x000e220000002500 */
[----:B------:R-:W1:Y:S01]  /*0020*/  LDCU.64 UR4, c[0x0][0x380] ;  /* 0x00007000ff0477ac */ /* 0x000e620008000a00 */
[----:B------:R-:W-:Y:S01]  /*0030*/  BSSY.RECONVERGENT B0, `(.L_x_36) ;  /* 0x0000021000007945 */ /* 0x000fe20003800200 */
[----:B------:R-:W-:Y:S01]  /*0040*/  CS2R R2, SRZ ;  /* 0x0000000000027805 */ /* 0x000fe2000001ff00 */
[----:B------:R-:W0:Y:S01]  /*0050*/  S2R R13, SR_TID.X ;  /* 0x00000000000d7919 */ /* 0x000e220000002100 */
[----:B------:R-:W2:Y:S01]  /*0060*/  LDCU UR8, c[0x0][0x360] ;  /* 0x00006c00ff0877ac */ /* 0x000ea20008000800 */
[----:B------:R-:W3:Y:S01]  /*0070*/  LDCU.64 UR6, c[0x0][0x358] ;  /* 0x00006b00ff0677ac */ /* 0x000ee20008000a00 */
[----:B-1----:R-:W-:Y:S02]  /*0080*/  UIADD3 UR4, UPT, UPT, UR4, 0x2, URZ ;  /* 0x0000000204047890 */ /* 0x002fe4000fffe0ff */
[----:B------:R-:W-:Y:S01]  /*0090*/  UIADD3 UR5, UPT, UPT, UR5, 0x2, URZ ;  /* 0x0000000205057890 */ /* 0x000fe2000fffe0ff */
[----:B--2---:R-:W-:-:S03]  /*00a0*/  IMAD.U32 R10, RZ, RZ, UR8 ;  /* 0x00000008ff0a7e24 */ /* 0x004fc6000f8e00ff */
[----:B------:R-:W-:Y:S01]  /*00b0*/  UIMAD UR4, UR4, UR5, URZ ;  /* 0x00000005040472a4 */ /* 0x000fe2000f8e02ff */
[----:B0-----:R-:W-:-:S05]  /*00c0*/  IMAD R4, R0, UR8, R13 ;  /* 0x0000000800047c24 */ /* 0x001fca000f8e020d */
[----:B------:R-:W-:-:S13]  /*00d0*/  ISETP.GE.AND P0, PT, R4, UR4, PT ;  /* 0x0000000404007c0c */ /* 0x000fda000bf06270 */
[----:B---3--:R-:W-:Y:S05]  /*00e0*/  @P0 BRA `(.L_x_37) ;  /* 0x0000000000540947 */ /* 0x008fea0003800000 */
[----:B------:R-:W0:Y:S01]  /*00f0*/  LDC.64 R6, c[0x0][0x398] ;  /* 0x0000e600ff067b82 */ /* 0x000e220000000a00 */
[----:B------:R-:W1:Y:S01]  /*0100*/  LDCU UR5, c[0x0][0x370] ;  /* 0x00006e00ff0577ac */ /* 0x000e620008000800 */
[----:B------:R-:W-:Y:S01]  /*0110*/  IMAD.MOV.U32 R11, RZ, RZ, R4 ;  /* 0x000000ffff0b7224 */ /* 0x000fe200078e0004 */
[----:B------:R-:W-:-:S05]  /*0120*/  CS2R R2, SRZ ;  /* 0x0000000000027805 */ /* 0x000fca000001ff00 */
[----:B------:R-:W2:Y:S01]  /*0130*/  LDC.64 R8, c[0x0][0x390] ;  /* 0x0000e400ff087b82 */ /* 0x000ea20000000a00 */
[----:B-1----:R-:W-:-:S07]  /*0140*/  IMAD R12, R10, UR5, RZ ;  /* 0x000000050a0c7c24 */ /* 0x002fce000f8e02ff */
.L_x_40:
[----:B0-----:R-:W-:-:S06]  /*0150*/  IMAD.WIDE R4, R11, 0x8, R6 ;  /* 0x000000080b047825 */ /* 0x001fcc00078e0206 */
[----:B------:R-:W3:Y:S01]  /*0160*/  LDG.E.64 R4, desc[UR6][R4.64] ;  /* 0x0000000604047981 */ /* 0x000ee2000c1e1b00 */
[----:B------:R-:W-:Y:S01]  /*0170*/  MOV R15, R11 ;  /* 0x0000000b000f7202 */ /* 0x000fe20000000f00 */
[----:B------:R-:W-:Y:S01]  /*0180*/  IMAD.IADD R11, R12, 0x1, R11 ;  /* 0x000000010c0b7824 */ /* 0x000fe200078e020b */
[----:B------:R-:W-:Y:S04]  /*0190*/  BSSY.RECONVERGENT B1, `(.L_x_38) ;  /* 0x0000009000017945 */ /* 0x000fe80003800200 */
[----:B------:R-:W-:Y:S01]  /*01a0*/  ISETP.GE.AND P0, PT, R11, UR4, PT ;  /* 0x000000040b007c0c */ /* 0x000fe2000bf06270 */
[----:B---3--:R-:W-:-:S14]  /*01b0*/  DSETP.NEU.AND P1, PT, R4, RZ, PT ;  /* 0x000000ff0400722a */ /* 0x008fdc0003f2d000 */
[----:B------:R-:W-:Y:S05]  /*01c0*/  @!P1 BRA `(.L_x_39) ;  /* 0x0000000000149947 */ /* 0x000fea0003800000 */
[----:B--2---:R-:W-:-:S06]  /*01d0*/  IMAD.WIDE R4, R15, 0x8, R8 ;  /* 0x000000080f047825 */ /* 0x004fcc00078e0208 */
[----:B------:R-:W2:Y:S02]  /*01e0*/  LDG.E.64 R4, desc[UR6][R4.64] ;  /* 0x0000000604047981 */ /* 0x000ea4000c1e1b00 */
[----:B--2---:R-:W-:-:S14]  /*01f0*/  DSETP.GEU.AND P1, PT, R2, R4, PT ;  /* 0x000000040200722a */ /* 0x004fdc0003f2e000 */
[----:B------:R-:W-:Y:S01]  /*0200*/  @!P1 IMAD.MOV.U32 R2, RZ, RZ, R4 ;  /* 0x000000ffff029224 */ /* 0x000fe200078e0004 */
[----:B------:R-:W-:-:S07]  /*0210*/  @!P1 MOV R3, R5 ;  /* 0x0000000500039202 */ /* 0x000fce0000000f00 */
.L_x_39:
[----:B------:R-:W-:Y:S05]  /*0220*/  BSYNC.RECONVERGENT B1 ;  /* 0x0000000000017941 */ /* 0x000fea0003800200 */
.L_x_38:
[----:B------:R-:W-:Y:S05]  /*0230*/  @!P0 BRA `(.L_x_40) ;  /* 0xfffffffc00c48947 */ /* 0x000fea000383ffff */
.L_x_37:
[----:B------:R-:W-:Y:S05]  /*0240*/  BSYNC.RECONVERGENT B0 ;  /* 0x0000000000007941 */ /* 0x000fea0003800200 */
.L_x_36:
[----:B------:R-:W0:Y:S01]  /*0250*/  S2UR UR5, SR_CgaCtaId ;  /* 0x00000000000579c3 */ /* 0x000e220000008800 */
[----:B------:R-:W-:Y:S01]  /*0260*/  UMOV UR4, 0x400 ;  /* 0x0000040000047882 */ /* 0x000fe20000000000 */
[----:B------:R-:W-:Y:S01]  /*0270*/  ISETP.GE.U32.AND P0, PT, R10, 0x2, PT ;  /* 0x000000020a00780c */ /* 0x000fe20003f06070 */
[----:B0-----:R-:W-:-:S06]  /*0280*/  ULEA UR4, UR5, UR4, 0x18 ;  /* 0x0000000405047291 */ /* 0x001fcc000f8ec0ff */
[----:B------:R-:W-:-:S05]  /*0290*/  LEA R7, R13, UR4, 0x3 ;  /* 0x000000040d077c11 */ /* 0x000fca000f8e18ff */
[----:B------:R0:W-:Y:S01]  /*02a0*/  STS.64 [R7], R2 ;  /* 0x0000000207007388 */ /* 0x0001e20000000a00 */
[----:B------:R-:W-:Y:S06]  /*02b0*/  BAR.SYNC.DEFER_BLOCKING 0x0 ;  /* 0x0000000000007b1d */ /* 0x000fec0000010000 */
[----:B------:R-:W-:Y:S05]  /*02c0*/  @!P0 BRA `(.L_x_41) ;  /* 0x0000000000388947 */ /* 0x000fea0003800000 */
.L_x_44:
[--C-:B------:R-:W-:Y:S01]  /*02d0*/  IMAD.MOV.U32 R6, RZ, RZ, R10.reuse ;  /* 0x000000ffff067224 */ /* 0x100fe200078e000a */
[----:B------:R-:W-:Y:S01]  /*02e0*/  SHF.R.U32.HI R10, RZ, 0x1, R10 ;  /* 0x00000001ff0a7819 */ /* 0x000fe2000001160a */
[----:B------:R-:W-:Y:S03]  /*02f0*/  BSSY.RECONVERGENT B0, `(.L_x_42) ;  /* 0x0000008000007945 */ /* 0x000fe60003800200 */
[----:B------:R-:W-:-:S13]  /*0300*/  ISETP.GE.U32.AND P0, PT, R13, R10, PT ;  /* 0x0000000a0d00720c */ /* 0x000fda0003f06070 */
[----:B-1----:R-:W-:Y:S05]  /*0310*/  @P0 BRA `(.L_x_43) ;  /* 0x0000000000140947 */ /* 0x002fea0003800000 */
[----:B------:R-:W-:Y:S01]  /*0320*/  LEA R4, R10, R7, 0x3 ;  /* 0x000000070a047211 */ /* 0x000fe200078e18ff */
[----:B0-----:R-:W-:Y:S05]  /*0330*/  LDS.64 R2, [R7] ;  /* 0x0000000007027984 */ /* 0x001fea0000000a00 */
[----:B------:R-:W0:Y:S02]  /*0340*/  LDS.64 R4, [R4] ;  /* 0x0000000004047984 */ /* 0x000e240000000a00 */
[----:B0-----:R-:W-:-:S14]  /*0350*/  DSETP.GEU.AND P0, PT, R2, R4, PT ;  /* 0x000000040200722a */ /* 0x001fdc0003f0e000 */
[----:B------:R1:W-:Y:S02]  /*0360*/  @!P0 STS.64 [R7], R4 ;  /* 0x0000000407008388 */ /* 0x0003e40000000a00 */
.L_x_43:
[----:B------:R-:W-:Y:S05]  /*0370*/  BSYNC.RECONVERGENT B0 ;  /* 0x0000000000007941 */ /* 0x000fea0003800200 */
.L_x_42:
[----:B------:R-:W-:Y:S01]  /*0380*/  BAR.SYNC.DEFER_BLOCKING 0x0 ;  /* 0x0000000000007b1d */ /* 0x000fe20000010000 */
[----:B------:R-:W-:-:S13]  /*0390*/  ISETP.GT.U32.AND P0, PT, R6, 0x3, PT ;  /* 0x000000030600780c */ /* 0x000fda0003f04070 */
[----:B------:R-:W-:Y:S05]  /*03a0*/  @P0 BRA `(.L_x_44) ;  /* 0xfffffffc00c80947 */ /* 0x000fea000383ffff */
.L_x_41:
[----:B------:R-:W-:-:S13]  /*03b0*/  ISETP.NE.AND P0, PT, R13, RZ, PT ;  /* 0x000000ff0d00720c */ /* 0x000fda0003f05270 */
[----:B------:R-:W-:Y:S05]  /*03c0*/  @P0 EXIT ;  /* 0x000000000000094d */ /* 0x000fea0003800000 */
[----:B------:R-:W3:Y:S01]  /*03d0*/  S2UR UR5, SR_CgaCtaId ;  /* 0x00000000000579c3 */ /* 0x000ee20000008800 */
[----:B------:R-:W-:-:S07]  /*03e0*/  UMOV UR4, 0x400 ;  /* 0x0000040000047882 */ /* 0x000fce0000000000 */
[----:B-1----:R-:W1:Y:S01]  /*03f0*/  LDC.64 R4, c[0x0][0x388] ;  /* 0x0000e200ff047b82 */ /* 0x002e620000000a00 */
[----:B---3--:R-:W-:Y:S01]  /*0400*/  ULEA UR4, UR5, UR4, 0x18 ;  /* 0x0000000405047291 */ /* 0x008fe2000f8ec0ff */
[----:B-1----:R-:W-:-:S08]  /*0410*/  IMAD.WIDE.U32 R4, R0, 0x8, R4 ;  /* 0x0000000800047825 */ /* 0x002fd000078e0004 */
[----:B0-----:R-:W0:Y:S04]  /*0420*/  LDS.64 R2, [UR4] ;  /* 0x00000004ff027984 */ /* 0x001e280008000a00 */
[----:B0-----:R-:W-:Y:S01]  /*0430*/  STG.E.64 desc[UR6][R4.64], R2 ;  /* 0x0000000204007986 */ /* 0x001fe2000c101b06 */
[----:B------:R-:W-:Y:S05]  /*0440*/  EXIT ;  /* 0x000000000000794d */ /* 0x000fea0003800000 */
.L_x_45:
        /* <DEDUP_REMOVED lines=11> */
.L_x_154:


//--------------------- .text._Z20build_poisson_systemiiddPdS_S_S_S_ --------------------------
	.section	.text._Z20build_poisson_systemiiddPdS_S_S_S_,"ax",@progbits
	.align	128
        .global         _Z20build_poisson_systemiiddPdS_S_S_S_
        .type           _Z20build_poisson_systemiiddPdS_S_S_S_,@function
        .size           _Z20build_poisson_systemiiddPdS_S_S_S_,(.L_x_148 - _Z20build_poisson_systemiiddPdS_S_S_S_)
        .other          _Z20build_poisson_systemiiddPdS_S_S_S_,@"STO_CUDA_ENTRY STV_DEFAULT"
_Z20build_poisson_systemiiddPdS_S_S_S_:
.text._Z20build_poisson_systemiiddPdS_S_S_S_:
[----:B------:R-:W-:Y:S08]  /*0000*/  LDC R1, c[0x0][0x37c] ;  /* 0x0000df00ff017b82 */ /* 0x000ff00000000800 */
[----:B------:R-:W0:Y:S02]  /*0010*/  LDC R0, c[0x0][0x380] ;  /* 0x0000e000ff007b82 */ /* 0x000e240000000800 */
[----:B0-----:R-:W-:-:S13]  /*0020*/  ISETP.GE.AND P0, PT, R0, 0x1, PT ;  /* 0x000000010000780c */ /* 0x001fda0003f06270 */
[----:B------:R-:W-:Y:S05]  /*0030*/  @!P0 EXIT ;  /* 0x000000000000894d */ /* 0x000fea0003800000 */
[----:B------:R-:W0:Y:S08]  /*0040*/  LDC R0, c[0x0][0x384] ;  /* 0x0000e100ff007b82 */ /* 0x000e300000000800 */
[----:B------:R-:W1:Y:S01]  /*0050*/  LDC.64 R16, c[0x0][0x388] ;  /* 0x0000e200ff107b82 */ /* 0x000e620000000a00 */
[----:B0-----:R-:W-:Y:S01]  /*0060*/  ISETP.GE.AND P0, PT, R0, 0x1, PT ;  /* 0x000000010000780c */ /* 0x001fe20003f06270 */
[----:B-1----:R-:W-:-:S12]  /*0070*/  DMUL R16, R16, R16 ;  /* 0x0000001010107228 */ /* 0x002fd80000000000 */
[----:B------:R-:W-:Y:S05]  /*0080*/  @!P0 EXIT ;  /* 0x000000000000894d */ /* 0x000fea0003800000 */
[----:B------:R-:W0:Y:S01]  /*0090*/  MUFU.RCP64H R3, R17 ;  /* 0x0000001100037308 */ /* 0x000e220000001800 */
[----:B------:R-:W-:-:S05]  /*00a0*/  VIADD R2, R17, 0x300402 ;  /* 0x0030040211027836 */ /* 0x000fca0000000000 */
[----:B------:R-:W-:Y:S01]  /*00b0*/  FSETP.GEU.AND P0, PT, |R2|, 5.8789094863358348022e-39, PT ;  /* 0x004004020200780b */ /* 0x000fe20003f0e200 */
[----:B0-----:R-:W-:-:S08]  /*00c0*/  DFMA R4, -R16, R2, 1 ;  /* 0x3ff000001004742b */ /* 0x001fd00000000102 */
[----:B------:R-:W-:-:S08]  /*00d0*/  DFMA R4, R4, R4, R4 ;  /* 0x000000040404722b */ /* 0x000fd00000000004 */
[----:B------:R-:W-:-:S08]  /*00e0*/  DFMA R4, R2, R4, R2 ;  /* 0x000000040204722b */ /* 0x000fd00000000002 */
[----:B------:R-:W-:-:S08]  /*00f0*/  DFMA R14, -R16, R4, 1 ;  /* 0x3ff00000100e742b */ /* 0x000fd00000000104 */
[----:B------:R-:W-:Y:S01]  /*0100*/  DFMA R14, R4, R14, R4 ;  /* 0x0000000e040e722b */ /* 0x000fe20000000004 */
[----:B------:R-:W-:Y:S10]  /*0110*/  @P0 BRA `(.L_x_46) ;  /* 0x0000000000100947 */ /* 0x000ff40003800000 */
[----:B------:R-:W-:-:S05]  /*0120*/  LOP3.LUT R0, R17, 0x7fffffff, RZ, 0xc0, !PT ;  /* 0x7fffffff11007812 */ /* 0x000fca00078ec0ff */
[----:B------:R-:W-:Y:S01]  /*0130*/  VIADD R6, R0, 0xfff00000 ;  /* 0xfff0000000067836 */ /* 0x000fe20000000000 */
[----:B------:R-:W-:-:S07]  /*0140*/  MOV R0, 0x160 ;  /* 0x0000016000007802 */ /* 0x000fce0000000f00 */
[----:B------:R-:W-:Y:S05]  /*0150*/  CALL.REL.NOINC `($__internal_3_$__cuda_sm20_dblrcp_rn_slowpath_v3) ;  /* 0x00000024001c7944 */ /* 0x000fea0003c00000 */
.L_x_46:
[----:B------:R-:W0:Y:S01]  /*0160*/  LDCU UR6, c[0x0][0x380] ;  /* 0x00007000ff0677ac */ /* 0x000e220008000800 */
[----:B------:R-:W1:Y:S01]  /*0170*/  LDCU UR5, c[0x0][0x384] ;  /* 0x00007080ff0577ac */ /* 0x000e620008000800 */
[----:B------:R-:W2:Y:S01]  /*0180*/  LDCU.64 UR8, c[0x0][0x358] ;  /* 0x00006b00ff0877ac */ /* 0x000ea20008000a00 */
[----:B0-----:R-:W-:Y:S01]  /*0190*/  IMAD.U32 R9, RZ, RZ, UR6 ;  /* 0x00000006ff097e24 */ /* 0x001fe2000f8e00ff */
[----:B-1----:R-:W-:Y:S02]  /*01a0*/  UIADD3 UR4, UPT, UPT, UR5, 0x2, URZ ;  /* 0x0000000205047890 */ /* 0x002fe4000fffe0ff */
[----:B--2---:R-:W-:-:S12]  /*01b0*/  ULOP3.LUT UR5, UR5, 0x3, URZ, 0xc0, !UPT ;  /* 0x0000000305057892 */ /* 0x004fd8000f8ec0ff */
.L_x_69:
[----:B0123--:R-:W0:Y:S01]  /*01c0*/  LDC.64 R20, c[0x0][0x390] ;  /* 0x0000e400ff147b82 */ /* 0x00fe220000000a00 */
[----:B------:R-:W-:Y:S01]  /*01d0*/  IMAD.MOV.U32 R2, RZ, RZ, 0x1 ;  /* 0x00000001ff027424 */ /* 0x000fe200078e00ff */
[C---:B------:R-:W-:Y:S01]  /*01e0*/  ISETP.NE.AND P3, PT, R9.reuse, 0x1, PT ;  /* 0x000000010900780c */ /* 0x040fe20003f65270 */
[----:B------:R-:W-:Y:S02]  /*01f0*/  IMAD.MOV.U32 R32, RZ, RZ, 0x2 ;  /* 0x00000002ff207424 */ /* 0x000fe400078e00ff */
[----:B------:R-:W-:-:S03]  /*0200*/  IMAD R18, R9, UR4, RZ ;  /* 0x0000000409127c24 */ /* 0x000fc6000f8e02ff */
[----:B------:R-:W1:Y:S01]  /*0210*/  LDC.64 R10, c[0x0][0x380] ;  /* 0x0000e000ff0a7b82 */ /* 0x000e620000000a00 */
[----:B0-----:R-:W-:-:S06]  /*0220*/  DMUL R20, R20, R20 ;  /* 0x0000001414147228 */ /* 0x001fcc0000000000 */
[----:B------:R-:W0:Y:S01]  /*0230*/  MUFU.RCP64H R3, R21 ;  /* 0x0000001500037308 */ /* 0x000e220000001800 */
[----:B-1----:R-:W-:Y:S02]  /*0240*/  ISETP.GE.AND P2, PT, R9, R10, PT ;  /* 0x0000000a0900720c */ /* 0x002fe40003f46270 */
[----:B------:R-:W-:Y:S02]  /*0250*/  ISETP.GE.U32.AND P4, PT, R11, 0x4, PT ;  /* 0x000000040b00780c */ /* 0x000fe40003f86070 */
[----:B------:R-:W-:-:S09]  /*0260*/  SEL R0, RZ, 0x1, P2 ;  /* 0x00000001ff007807 */ /* 0x000fd20001000000 */
[----:B------:R-:W-:Y:S01]  /*0270*/  @P2 IMAD.MOV R32, RZ, RZ, 0x1 ;  /* 0x00000001ff202424 */ /* 0x000fe200078e02ff */
[----:B0-----:R-:W-:Y:S01]  /*0280*/  DFMA R4, -R20, R2, 1 ;  /* 0x3ff000001404742b */ /* 0x001fe20000000102 */
[----:B------:R-:W-:-:S06]  /*0290*/  @!P3 IMAD.MOV R32, RZ, RZ, R0 ;  /* 0x000000ffff20b224 */ /* 0x000fcc00078e0200 */
[----:B------:R-:W0:Y:S01]  /*02a0*/  I2F.F64.U32 R32, R32 ;  /* 0x0000002000207312 */ /* 0x000e220000201800 */
[----:B------:R-:W-:-:S08]  /*02b0*/  DFMA R4, R4, R4, R4 ;  /* 0x000000040404722b */ /* 0x000fd00000000004 */
[----:B------:R-:W-:Y:S01]  /*02c0*/  DFMA R4, R2, R4, R2 ;  /* 0x000000040204722b */ /* 0x000fe20000000002 */
[----:B0-----:R-:W-:-:S07]  /*02d0*/  FSETP.GEU.AND P1, PT, |R33|, 6.5827683646048100446e-37, PT ;  /* 0x036000002100780b */ /* 0x001fce0003f2e200 */
[----:B------:R-:W-:-:S08]  /*02e0*/  DFMA R2, -R20, R4, 1 ;  /* 0x3ff000001402742b */ /* 0x000fd00000000104 */
[----:B------:R-:W-:-:S08]  /*02f0*/  DFMA R2, R4, R2, R4 ;  /* 0x000000020402722b */ /* 0x000fd00000000004 */
[----:B------:R-:W-:-:S08]  /*0300*/  DMUL R6, R32, R2 ;  /* 0x0000000220067228 */ /* 0x000fd00000000000 */
[----:B------:R-:W-:-:S08]  /*0310*/  DFMA R4, -R20, R6, R32 ;  /* 0x000000061404722b */ /* 0x000fd00000000120 */
[----:B------:R-:W-:-:S10]  /*0320*/  DFMA R6, R2, R4, R6 ;  /* 0x000000040206722b */ /* 0x000fd40000000006 */
[----:B------:R-:W-:-:S05]  /*0330*/  FFMA R0, RZ, R21, R7 ;  /* 0x00000015ff007223 */ /* 0x000fca0000000007 */
[----:B------:R-:W-:-:S13]  /*0340*/  FSETP.GT.AND P0, PT, |R0|, 1.469367938527859385e-39, PT ;  /* 0x001000000000780b */ /* 0x000fda0003f04200 */
[----:B------:R-:W-:Y:S05]  /*0350*/  @P0 BRA P1, `(.L_x_47) ;  /* 0x0000000000180947 */ /* 0x000fea0000800000 */
[----:B------:R-:W-:Y:S01]  /*0360*/  IMAD.MOV.U32 R30, RZ, RZ, R20 ;  /* 0x000000ffff1e7224 */ /* 0x000fe200078e0014 */
[----:B------:R-:W-:Y:S01]  /*0370*/  MOV R0, 0x3a0 ;  /* 0x000003a000007802 */ /* 0x000fe20000000f00 */
[----:B------:R-:W-:-:S07]  /*0380*/  IMAD.MOV.U32 R31, RZ, RZ, R21 ;  /* 0x000000ffff1f7224 */ /* 0x000fce00078e0015 */
[----:B------:R-:W-:Y:S05]  /*0390*/  CALL.REL.NOINC `($__internal_4_$__cuda_sm20_div_rn_f64_full) ;  /* 0x0000002400347944 */ /* 0x000fea0003c00000 */
[----:B------:R-:W-:Y:S01]  /*03a0*/  IMAD.MOV.U32 R6, RZ, RZ, R10 ;  /* 0x000000ffff067224 */ /* 0x000fe200078e000a */
[----:B------:R-:W-:-:S07]  /*03b0*/  MOV R7, R11 ;  /* 0x0000000b00077202 */ /* 0x000fce0000000f00 */
.L_x_47:
[----:B------:R-:W0:Y:S01]  /*03c0*/  MUFU.RCP64H R3, R21 ;  /* 0x0000001500037308 */ /* 0x000e220000001800 */
[----:B------:R-:W-:Y:S01]  /*03d0*/  IMAD.MOV.U32 R2, RZ, RZ, 0x1 ;  /* 0x00000001ff027424 */ /* 0x000fe200078e00ff */
[----:B------:R-:W-:Y:S01]  /*03e0*/  FSEL R33, RZ, 1.875, !P3 ;  /* 0x3ff00000ff217808 */ /* 0x000fe20005800000 */
[----:B------:R-:W-:-:S03]  /*03f0*/  IMAD.MOV.U32 R32, RZ, RZ, RZ ;  /* 0x000000ffff207224 */ /* 0x000fc600078e00ff */
[----:B------:R-:W-:Y:S01]  /*0400*/  FSETP.GEU.AND P1, PT, |R33|, 6.5827683646048100446e-37, PT ;  /* 0x036000002100780b */ /* 0x000fe20003f2e200 */
[----:B0-----:R-:W-:-:S08]  /*0410*/  DFMA R4, -R20, R2, 1 ;  /* 0x3ff000001404742b */ /* 0x001fd00000000102 */
[----:B------:R-:W-:-:S08]  /*0420*/  DFMA R4, R4, R4, R4 ;  /* 0x000000040404722b */ /* 0x000fd00000000004 */
[----:B------:R-:W-:-:S08]  /*0430*/  DFMA R4, R2, R4, R2 ;  /* 0x000000040204722b */ /* 0x000fd00000000002 */
        /* <DEDUP_REMOVED lines=8> */
[----:B------:R-:W-:Y:S01]  /*04c0*/  IMAD.MOV.U32 R32, RZ, RZ, RZ ;  /* 0x000000ffff207224 */ /* 0x000fe200078e00ff */
[----:B------:R-:W-:Y:S01]  /*04d0*/  MOV R0, 0x510 ;  /* 0x0000051000007802 */ /* 0x000fe20000000f00 */
[----:B------:R-:W-:Y:S02]  /*04e0*/  IMAD.MOV.U32 R30, RZ, RZ, R20 ;  /* 0x000000ffff1e7224 */ /* 0x000fe400078e0014 */
[----:B------:R-:W-:-:S07]  /*04f0*/  IMAD.MOV.U32 R31, RZ, RZ, R21 ;  /* 0x000000ffff1f7224 */ /* 0x000fce00078e0015 */
[----:B------:R-:W-:Y:S05]  /*0500*/  CALL.REL.NOINC `($__internal_4_$__cuda_sm20_div_rn_f64_full) ;  /* 0x0000002000d87944 */ /* 0x000fea0003c00000 */
[----:B------:R-:W-:Y:S02]  /*0510*/  IMAD.MOV.U32 R4, RZ, RZ, R10 ;  /* 0x000000ffff047224 */ /* 0x000fe400078e000a */
[----:B------:R-:W-:-:S07]  /*0520*/  IMAD.MOV.U32 R5, RZ, RZ, R11 ;  /* 0x000000ffff057224 */ /* 0x000fce00078e000b */
.L_x_48:
[----:B------:R-:W0:Y:S01]  /*0530*/  MUFU.RCP64H R3, R21 ;  /* 0x0000001500037308 */ /* 0x000e220000001800 */
[----:B------:R-:W-:Y:S01]  /*0540*/  IMAD.MOV.U32 R2, RZ, RZ, 0x1 ;  /* 0x00000001ff027424 */ /* 0x000fe200078e00ff */
[----:B------:R-:W-:Y:S01]  /*0550*/  FSEL R33, RZ, 1.875, P2 ;  /* 0x3ff00000ff217808 */ /* 0x000fe20001000000 */
        /* <DEDUP_REMOVED lines=14> */
[----:B------:R-:W-:Y:S01]  /*0640*/  MOV R31, R21 ;  /* 0x00000015001f7202 */ /* 0x000fe20000000f00 */
[----:B------:R-:W-:Y:S01]  /*0650*/  IMAD.MOV.U32 R32, RZ, RZ, RZ ;  /* 0x000000ffff207224 */ /* 0x000fe200078e00ff */
[----:B------:R-:W-:-:S07]  /*0660*/  MOV R0, 0x680 ;  /* 0x0000068000007802 */ /* 0x000fce0000000f00 */
[----:B------:R-:W-:Y:S05]  /*0670*/  CALL.REL.NOINC `($__internal_4_$__cuda_sm20_div_rn_f64_full) ;  /* 0x00000020007c7944 */ /* 0x000fea0003c00000 */
[----:B------:R-:W-:Y:S02]  /*0680*/  IMAD.MOV.U32 R2, RZ, RZ, R10 ;  /* 0x000000ffff027224 */ /* 0x000fe400078e000a */
[----:B------:R-:W-:-:S07]  /*0690*/  IMAD.MOV.U32 R3, RZ, RZ, R11 ;  /* 0x000000ffff037224 */ /* 0x000fce00078e000b */
.L_x_49:
[----:B------:R-:W-:Y:S01]  /*06a0*/  IMAD.MOV.U32 R42, RZ, RZ, 0x1 ;  /* 0x00000001ff2a7424 */ /* 0x000fe200078e00ff */
[----:B------:R-:W-:Y:S06]  /*06b0*/  @!P4 BRA `(.L_x_50) ;  /* 0x00000010003cc947 */ /* 0x000fec0003800000 */
[C---:B------:R-:W-:Y:S01]  /*06c0*/  VIADD R40, R18.reuse, 0x1 ;  /* 0x0000000112287836 */ /* 0x040fe20000000000 */
[----:B------:R-:W0:Y:S01]  /*06d0*/  LDCU UR7, c[0x0][0x384] ;  /* 0x00007080ff0777ac */ /* 0x000e220008000800 */
[----:B------:R-:W-:Y:S01]  /*06e0*/  IMAD.WIDE.U32 R38, R18, 0x8, RZ ;  /* 0x0000000812267825 */ /* 0x000fe200078e00ff */
[----:B------:R-:W1:Y:S03]  /*06f0*/  LDCU.64 UR10, c[0x0][0x3a8] ;  /* 0x00007500ff0a77ac */ /* 0x000e660008000a00 */
[----:B------:R-:W-:Y:S01]  /*0700*/  IMAD.WIDE.U32 R40, R40, 0x8, RZ ;  /* 0x0000000828287825 */ /* 0x000fe200078e00ff */
[----:B------:R-:W2:Y:S03]  /*0710*/  LDCU.64 UR12, c[0x0][0x3b0] ;  /* 0x00007600ff0c77ac */ /* 0x000ea60008000a00 */
[----:B------:R-:W-:Y:S01]  /*0720*/  IMAD.MOV.U32 R42, RZ, RZ, RZ ;  /* 0x000000ffff2a7224 */ /* 0x000fe200078e00ff */
[----:B------:R-:W3:Y:S01]  /*0730*/  LDCU.64 UR14, c[0x0][0x3b8] ;  /* 0x00007700ff0e77ac */ /* 0x000ee20008000a00 */
[----:B------:R-:W4:Y:S01]  /*0740*/  LDCU.64 UR16, c[0x0][0x398] ;  /* 0x00007300ff1077ac */ /* 0x000f220008000a00 */
[----:B------:R-:W5:Y:S04]  /*0750*/  LDCU.64 UR18, c[0x0][0x3a0] ;  /* 0x00007400ff1277ac */ /* 0x000f680008000a00 */
.L_x_60:
[----:B0-----:R-:W0:Y:S01]  /*0760*/  MUFU.RCP64H R11, R17 ;  /* 0x00000011000b7308 */ /* 0x001e220000001800 */
[----:B------:R-:W-:Y:S01]  /*0770*/  IMAD.MOV.U32 R10, RZ, RZ, 0x1 ;  /* 0x00000001ff0a7424 */ /* 0x000fe200078e00ff */
[----:B------:R-:W1:Y:S01]  /*0780*/  LDC R19, c[0x0][0x384] ;  /* 0x0000e100ff137b82 */ /* 0x000e620000000800 */
[----:B------:R-:W-:Y:S02]  /*0790*/  VIADD R0, R42, 0x1 ;  /* 0x000000012a007836 */ /* 0x000fe40000000000 */
[----:B------:R-:W-:-:S03]  /*07a0*/  IMAD.MOV.U32 R32, RZ, RZ, RZ ;  /* 0x000000ffff207224 */ /* 0x000fc600078e00ff */
[----:B------:R-:W-:Y:S01]  /*07b0*/  ISETP.GT.U32.AND P3, PT, R0, 0x1, PT ;  /* 0x000000010000780c */ /* 0x000fe20003f64070 */
[----:B0-----:R-:W-:-:S08]  /*07c0*/  DFMA R12, -R16, R10, 1 ;  /* 0x3ff00000100c742b */ /* 0x001fd0000000010a */
[----:B------:R-:W-:Y:S01]  /*07d0*/  DFMA R12, R12, R12, R12 ;  /* 0x0000000c0c0c722b */ /* 0x000fe2000000000c */
[----:B-1----:R-:W-:-:S04]  /*07e0*/  ISETP.GE.AND P2, PT, R0, R19, PT ;  /* 0x000000130000720c */ /* 0x002fc80003f46270 */
[----:B------:R-:W-:-:S03]  /*07f0*/  FSEL R33, RZ, 1.875, P2 ;  /* 0x3ff00000ff217808 */ /* 0x000fc60001000000 */
[----:B------:R-:W-:Y:S01]  /*0800*/  DFMA R12, R10, R12, R10 ;  /* 0x0000000c0a0c722b */ /* 0x000fe2000000000a */
[----:B------:R-:W-:-:S07]  /*0810*/  FSETP.GEU.AND P1, PT, |R33|, 6.5827683646048100446e-37, PT ;  /* 0x036000002100780b */ /* 0x000fce0003f2e200 */
[----:B------:R-:W-:-:S08]  /*0820*/  DFMA R10, -R16, R12, 1 ;  /* 0x3ff00000100a742b */ /* 0x000fd0000000010c */
[----:B------:R-:W-:-:S08]  /*0830*/  DFMA R10, R12, R10, R12 ;  /* 0x0000000a0c0a722b */ /* 0x000fd0000000000c */
[----:B------:R-:W-:-:S08]  /*0840*/  DMUL R12, R10, R32 ;  /* 0x000000200a0c7228 */ /* 0x000fd00000000000 */
[----:B------:R-:W-:-:S08]  /*0850*/  DFMA R18, -R16, R12, R32 ;  /* 0x0000000c1012722b */ /* 0x000fd00000000120 */
[----:B------:R-:W-:Y:S01]  /*0860*/  DFMA R10, R10, R18, R12 ;  /* 0x000000120a0a722b */ /* 0x000fe2000000000c */
[----:B------:R-:W-:-:S09]  /*0870*/  SEL R18, RZ, 0x1, !P3 ;  /* 0x00000001ff127807 */ /* 0x000fd20005800000 */
[----:B------:R-:W-:-:S05]  /*0880*/  FFMA R8, RZ, R17, R11 ;  /* 0x00000011ff087223 */ /* 0x000fca000000000b */
[----:B------:R-:W-:-:S13]  /*0890*/  FSETP.GT.AND P0, PT, |R8|, 1.469367938527859385e-39, PT ;  /* 0x001000000800780b */ /* 0x000fda0003f04200 */
[----:B------:R-:W-:Y:S05]  /*08a0*/  @P0 BRA P1, `(.L_x_51) ;  /* 0x0000000000140947 */ /* 0x000fea0000800000 */
[----:B------:R-:W-:Y:S01]  /*08b0*/  IMAD.MOV.U32 R32, RZ, RZ, RZ ;  /* 0x000000ffff207224 */ /* 0x000fe200078e00ff */
[----:B------:R-:W-:Y:S01]  /*08c0*/  MOV R30, R16 ;  /* 0x00000010001e7202 */ /* 0x000fe20000000f00 */
[----:B------:R-:W-:Y:S01]  /*08d0*/  IMAD.MOV.U32 R31, RZ, RZ, R17 ;  /* 0x000000ffff1f7224 */ /* 0x000fe200078e0011 */
[----:B------:R-:W-:-:S07]  /*08e0*/  MOV R0, 0x900 ;  /* 0x0000090000007802 */ /* 0x000fce0000000f00 */
[----:B--2345:R-:W-:Y:S05]  /*08f0*/  CALL.REL.NOINC `($__internal_4_$__cuda_sm20_div_rn_f64_full) ;  /* 0x0000001c00dc7944 */ /* 0x03cfea0003c00000 */
.L_x_51:
[----:B------:R-:W0:Y:S01]  /*0900*/  MUFU.RCP64H R13, R17 ;  /* 0x00000011000d7308 */ /* 0x000e220000001800 */
[----:B------:R-:W-:Y:S01]  /*0910*/  IMAD.MOV.U32 R12, RZ, RZ, 0x1 ;  /* 0x00000001ff0c7424 */ /* 0x000fe200078e00ff */
[----:B------:R-:W-:Y:S01]  /*0920*/  FSEL R33, RZ, 1.875, !P3 ;  /* 0x3ff00000ff217808 */ /* 0x000fe20005800000 */
[----:B------:R-:W-:Y:S01]  /*0930*/  IMAD.MOV.U32 R32, RZ, RZ, RZ ;  /* 0x000000ffff207224 */ /* 0x000fe200078e00ff */
[----:B------:R-:W-:Y:S02]  /*0940*/  IADD3 R22, P0, PT, R40, UR10, RZ ;  /* 0x0000000a28167c10 */ /* 0x000fe4000ff1e0ff */
[----:B------:R-:W-:Y:S02]  /*0950*/  FSETP.GEU.AND P1, PT, |R33|, 6.5827683646048100446e-37, PT ;  /* 0x036000002100780b */ /* 0x000fe40003f2e200 */
[----:B------:R-:W-:-:S05]  /*0960*/  IADD3.X R23, PT, PT, R41, UR11, RZ, P0, !PT ;  /* 0x0000000b29177c10 */ /* 0x000fca00087fe4ff */
[----:B------:R1:W-:Y:S01]  /*0970*/  STG.E.64 desc[UR8][R22.64], R10 ;  /* 0x0000000a16007986 */ /* 0x0003e2000c101b08 */
        /* <DEDUP_REMOVED lines=10> */
[----:B-1----:R-:W-:Y:S05]  /*0a20*/  @P0 BRA P1, `(.L_x_52) ;  /* 0x00000000001c0947 */ /* 0x002fea0000800000 */
[----:B------:R-:W-:Y:S01]  /*0a30*/  IMAD.MOV.U32 R32, RZ, RZ, RZ ;  /* 0x000000ffff207224 */ /* 0x000fe200078e00ff */
[----:B------:R-:W-:Y:S01]  /*0a40*/  MOV R0, 0xa80 ;  /* 0x00000a8000007802 */ /* 0x000fe20000000f00 */
[----:B------:R-:W-:Y:S02]  /*0a50*/  IMAD.MOV.U32 R30, RZ, RZ, R16 ;  /* 0x000000ffff1e7224 */ /* 0x000fe400078e0010 */
[----:B------:R-:W-:-:S07]  /*0a60*/  IMAD.MOV.U32 R31, RZ, RZ, R17 ;  /* 0x000000ffff1f7224 */ /* 0x000fce00078e0011 */
[----:B--2345:R-:W-:Y:S05]  /*0a70*/  CALL.REL.NOINC `($__internal_4_$__cuda_sm20_div_rn_f64_full) ;  /* 0x0000001c007c7944 */ /* 0x03cfea0003c00000 */
[----:B------:R-:W-:Y:S02]  /*0a80*/  IMAD.MOV.U32 R12, RZ, RZ, R10 ;  /* 0x000000ffff0c7224 */ /* 0x000fe400078e000a */
[----:B------:R-:W-:-:S07]  /*0a90*/  IMAD.MOV.U32 R13, RZ, RZ, R11 ;  /* 0x000000ffff0d7224 */ /* 0x000fce00078e000b */
.L_x_52:
[----:B------:R-:W0:Y:S01]  /*0aa0*/  MUFU.RCP64H R11, R17 ;  /* 0x00000011000b7308 */ /* 0x000e220000001800 */
[----:B------:R-:W-:Y:S02]  /*0ab0*/  IMAD.MOV.U32 R10, RZ, RZ, 0x1 ;  /* 0x00000001ff0a7424 */ /* 0x000fe400078e00ff */
[----:B------:R-:W-:Y:S01]  /*0ac0*/  IMAD.MOV.U32 R32, RZ, RZ, 0x2 ;  /* 0x00000002ff207424 */ /* 0x000fe200078e00ff */
[----:B------:R-:W-:Y:S01]  /*0ad0*/  @!P3 IADD3 R32, PT, PT, RZ, 0x1, RZ ;  /* 0x00000001ff20b810 */ /* 0x000fe20007ffe0ff */
[----:B------:R-:W-:-:S06]  /*0ae0*/  @P2 IMAD.MOV R32, RZ, RZ, R18 ;  /* 0x000000ffff202224 */ /* 0x000fcc00078e0212 */
[----:B------:R-:W1:Y:S01]  /*0af0*/  I2F.F64.U32 R32, R32 ;  /* 0x0000002000207312 */ /* 0x000e620000201800 */
[----:B0-----:R-:W-:-:S08]  /*0b00*/  DFMA R20, -R16, R10, 1 ;  /* 0x3ff000001014742b */ /* 0x001fd0000000010a */
[----:B------:R-:W-:Y:S01]  /*0b10*/  DFMA R20, R20, R20, R20 ;  /* 0x000000141414722b */ /* 0x000fe20000000014 */
[----:B-1----:R-:W-:-:S07]  /*0b20*/  FSETP.GEU.AND P1, PT, |R33|, 6.5827683646048100446e-37, PT ;  /* 0x036000002100780b */ /* 0x002fce0003f2e200 */
[----:B------:R-:W-:-:S08]  /*0b30*/  DFMA R20, R10, R20, R10 ;  /* 0x000000140a14722b */ /* 0x000fd0000000000a */
[----:B------:R-:W-:-:S08]  /*0b40*/  DFMA R10, -R16, R20, 1 ;  /* 0x3ff00000100a742b */ /* 0x000fd00000000114 */
[----:B------:R-:W-:Y:S01]  /*0b50*/  DFMA R22, R20, R10, R20 ;  /* 0x0000000a1416722b */ /* 0x000fe20000000014 */
[----:B--2---:R-:W-:-:S04]  /*0b60*/  IADD3 R20, P0, PT, R40, UR12, RZ ;  /* 0x0000000c28147c10 */ /* 0x004fc8000ff1e0ff */
[----:B------:R-:W-:-:S03]  /*0b70*/  IADD3.X R21, PT, PT, R41, UR13, RZ, P0, !PT ;  /* 0x0000000d29157c10 */ /* 0x000fc600087fe4ff */
[----:B------:R-:W-:Y:S02]  /*0b80*/  DMUL R10, R22, R32 ;  /* 0x00000020160a7228 */ /* 0x000fe40000000000 */
[----:B------:R0:W-:Y:S06]  /*0b90*/  STG.E.64 desc[UR8][R20.64], R12 ;  /* 0x0000000c14007986 */ /* 0x0001ec000c101b08 */
[----:B------:R-:W-:-:S08]  /*0ba0*/  DFMA R18, -R16, R10, R32 ;  /* 0x0000000a1012722b */ /* 0x000fd00000000120 */
[----:B------:R-:W-:-:S10]  /*0bb0*/  DFMA R10, R22, R18, R10 ;  /* 0x00000012160a722b */ /* 0x000fd4000000000a */
[----:B------:R-:W-:-:S05]  /*0bc0*/  FFMA R0, RZ, R17, R11 ;  /* 0x00000011ff007223 */ /* 0x000fca000000000b */
[----:B------:R-:W-:-:S13]  /*0bd0*/  FSETP.GT.AND P0, PT, |R0|, 1.469367938527859385e-39, PT ;  /* 0x001000000000780b */ /* 0x000fda0003f04200 */
[----:B0-----:R-:W-:Y:S05]  /*0be0*/  @P0 BRA P1, `(.L_x_53) ;  /* 0x0000000000100947 */ /* 0x001fea0000800000 */
[----:B------:R-:W-:Y:S01]  /*0bf0*/  IMAD.MOV.U32 R30, RZ, RZ, R16 ;  /* 0x000000ffff1e7224 */ /* 0x000fe200078e0010 */
[----:B------:R-:W-:Y:S01]  /*0c00*/  MOV R0, 0xc30 ;  /* 0x00000c3000007802 */ /* 0x000fe20000000f00 */
[----:B------:R-:W-:-:S07]  /*0c10*/  IMAD.MOV.U32 R31, RZ, RZ, R17 ;  /* 0x000000ffff1f7224 */ /* 0x000fce00078e0011 */
[----:B---345:R-:W-:Y:S05]  /*0c20*/  CALL.REL.NOINC `($__internal_4_$__cuda_sm20_div_rn_f64_full) ;  /* 0x0000001c00107944 */ /* 0x038fea0003c00000 */
.L_x_53:
[----:B------:R-:W0:Y:S01]  /*0c30*/  MUFU.RCP64H R13, R17 ;  /* 0x00000011000d7308 */ /* 0x000e220000001800 */
[----:B------:R-:W-:Y:S01]  /*0c40*/  IMAD.MOV.U32 R12, RZ, RZ, 0x1 ;  /* 0x00000001ff0c7424 */ /* 0x000fe200078e00ff */
[----:B---3--:R-:W-:Y:S01]  /*0c50*/  IADD3 R20, P0, PT, R40, UR14, RZ ;  /* 0x0000000e28147c10 */ /* 0x008fe2000ff1e0ff */
[----:B------:R-:W-:Y:S01]  /*0c60*/  VIADD R0, R42, 0x2 ;  /* 0x000000022a007836 */ /* 0x000fe20000000000 */
[C---:B----4-:R-:W-:Y:S01]  /*0c70*/  IADD3 R22, P1, PT, R40.reuse, UR16, RZ ;  /* 0x0000001028167c10 */ /* 0x050fe2000ff3e0ff */
[----:B------:R-:W-:Y:S01]  /*0c80*/  IMAD.MOV.U32 R32, RZ, RZ, RZ ;  /* 0x000000ffff207224 */ /* 0x000fe200078e00ff */
[----:B-----5:R-:W-:Y:S02]  /*0c90*/  IADD3 R24, P3, PT, R40, UR18, RZ ;  /* 0x0000001228187c10 */ /* 0x020fe4000ff7e0ff */
[----:B------:R-:W-:Y:S02]  /*0ca0*/  ISETP.GE.AND P2, PT, R0, UR7, PT ;  /* 0x0000000700007c0c */ /* 0x000fe4000bf46270 */
[----:B------:R-:W-:-:S02]  /*0cb0*/  IADD3.X R21, PT, PT, R41, UR15, RZ, P0, !PT ;  /* 0x0000000f29157c10 */ /* 0x000fc400087fe4ff */
[----:B------:R-:W-:Y:S02]  /*0cc0*/  FSEL R33, RZ, 1.875, P2 ;  /* 0x3ff00000ff217808 */ /* 0x000fe40001000000 */
[C---:B------:R-:W-:Y:S02]  /*0cd0*/  IADD3.X R23, PT, PT, R41.reuse, UR17, RZ, P1, !PT ;  /* 0x0000001129177c10 */ /* 0x040fe40008ffe4ff */
[----:B------:R-:W-:Y:S01]  /*0ce0*/  IADD3.X R25, PT, PT, R41, UR19, RZ, P3, !PT ;  /* 0x0000001329197c10 */ /* 0x000fe20009ffe4ff */
[----:B0-----:R-:W-:Y:S01]  /*0cf0*/  DFMA R18, -R16, R12, 1 ;  /* 0x3ff000001012742b */ /* 0x001fe2000000010c */
[----:B------:R-:W-:-:S07]  /*0d00*/  FSETP.GEU.AND P1, PT, |R33|, 6.5827683646048100446e-37, PT ;  /* 0x036000002100780b */ /* 0x000fce0003f2e200 */
[----:B------:R-:W-:-:S08]  /*0d10*/  DFMA R18, R18, R18, R18 ;  /* 0x000000121212722b */ /* 0x000fd00000000012 */
[----:B------:R-:W-:-:S08]  /*0d20*/  DFMA R18, R12, R18, R12 ;  /* 0x000000120c12722b */ /* 0x000fd0000000000c */
[----:B------:R-:W-:-:S08]  /*0d30*/  DFMA R12, -R16, R18, 1 ;  /* 0x3ff00000100c742b */ /* 0x000fd00000000112 */
[----:B------:R-:W-:Y:S02]  /*0d40*/  DFMA R26, R18, R12, R18 ;  /* 0x0000000c121a722b */ /* 0x000fe40000000012 */
[----:B------:R-:W-:-:S06]  /*0d50*/  DADD R12, R10, R6 ;  /* 0x000000000a0c7229 */ /* 0x000fcc0000000006 */
[----:B------:R-:W-:Y:S01]  /*0d60*/  DMUL R18, R26, R32 ;  /* 0x000000201a127228 */ /* 0x000fe20000000000 */
[----:B------:R0:W-:Y:S04]  /*0d70*/  STG.E.64 desc[UR8][R20.64], R12 ;  /* 0x0000000c14007986 */ /* 0x0001e8000c101b08 */
[----:B------:R0:W-:Y:S03]  /*0d80*/  STG.E.64 desc[UR8][R22.64], R4 ;  /* 0x0000000416007986 */ /* 0x0001e6000c101b08 */
[----:B------:R-:W-:Y:S01]  /*0d90*/  DFMA R10, -R16, R18, R32 ;  /* 0x00000012100a722b */ /* 0x000fe20000000120 */
[----:B------:R0:W-:Y:S07]  /*0da0*/  STG.E.64 desc[UR8][R24.64], R2 ;  /* 0x0000000218007986 */ /* 0x0001ee000c101b08 */
[----:B------:R-:W-:-:S10]  /*0db0*/  DFMA R10, R26, R10, R18 ;  /* 0x0000000a1a0a722b */ /* 0x000fd40000000012 */
[----:B------:R-:W-:-:S05]  /*0dc0*/  FFMA R0, RZ, R17, R11 ;  /* 0x00000011ff007223 */ /* 0x000fca000000000b */
[----:B------:R-:W-:-:S13]  /*0dd0*/  FSETP.GT.AND P0, PT, |R0|, 1.469367938527859385e-39, PT ;  /* 0x001000000000780b */ /* 0x000fda0003f04200 */
[----:B0-----:R-:W-:Y:S05]  /*0de0*/  @P0 BRA P1, `(.L_x_54) ;  /* 0x0000000000140947 */ /* 0x001fea0000800000 */
[----:B------:R-:W-:Y:S01]  /*0df0*/  IMAD.MOV.U32 R32, RZ, RZ, RZ ;  /* 0x000000ffff207224 */ /* 0x000fe200078e00ff */
[----:B------:R-:W-:Y:S01]  /*0e00*/  MOV R0, 0xe40 ;  /* 0x00000e4000007802 */ /* 0x000fe20000000f00 */
[----:B------:R-:W-:Y:S02]  /*0e10*/  IMAD.MOV.U32 R30, RZ, RZ, R16 ;  /* 0x000000ffff1e7224 */ /* 0x000fe400078e0010 */
[----:B------:R-:W-:-:S07]  /*0e20*/  IMAD.MOV.U32 R31, RZ, RZ, R17 ;  /* 0x000000ffff1f7224 */ /* 0x000fce00078e0011 */
[----:B------:R-:W-:Y:S05]  /*0e30*/  CALL.REL.NOINC `($__internal_4_$__cuda_sm20_div_rn_f64_full) ;  /* 0x00000018008c7944 */ /* 0x000fea0003c00000 */
.L_x_54:
[----:B------:R-:W0:Y:S01]  /*0e40*/  MUFU.RCP64H R13, R17 ;  /* 0x00000011000d7308 */ /* 0x000e220000001800 */
[----:B------:R-:W-:Y:S01]  /*0e50*/  IMAD.MOV.U32 R12, RZ, RZ, 0x1 ;  /* 0x00000001ff0c7424 */ /* 0x000fe200078e00ff */
[----:B------:R-:W-:Y:S02]  /*0e60*/  MOV R32, 0x2 ;  /* 0x0000000200207802 */ /* 0x000fe40000000f00 */
[----:B------:R-:W-:Y:S02]  /*0e70*/  IADD3 R20, P1, PT, R38, UR12, RZ ;  /* 0x0000000c26147c10 */ /* 0x000fe4000ff3e0ff */
[----:B------:R-:W-:Y:S02]  /*0e80*/  SEL R32, R32, 0x1, !P2 ;  /* 0x0000000120207807 */ /* 0x000fe40005000000 */
[----:B------:R-:W-:-:S04]  /*0e90*/  IADD3.X R21, PT, PT, R39, UR13, RZ, P1, !PT ;  /* 0x0000000d27157c10 */ /* 0x000fc80008ffe4ff */
[----:B------:R-:W1:Y:S01]  /*0ea0*/  I2F.F64.U32 R32, R32 ;  /* 0x0000002000207312 */ /* 0x000e620000201800 */
[----:B0-----:R-:W-:-:S08]  /*0eb0*/  DFMA R18, -R16, R12, 1 ;  /* 0x3ff000001012742b */ /* 0x001fd0000000010c */
[----:B------:R-:W-:Y:S01]  /*0ec0*/  DFMA R18, R18, R18, R18 ;  /* 0x000000121212722b */ /* 0x000fe20000000012 */
[----:B-1----:R-:W-:-:S07]  /*0ed0*/  FSETP.GEU.AND P1, PT, |R33|, 6.5827683646048100446e-37, PT ;  /* 0x036000002100780b */ /* 0x002fce0003f2e200 */
[----:B------:R-:W-:-:S08]  /*0ee0*/  DFMA R18, R12, R18, R12 ;  /* 0x000000120c12722b */ /* 0x000fd0000000000c */
[----:B------:R-:W-:-:S08]  /*0ef0*/  DFMA R12, -R16, R18, 1 ;  /* 0x3ff00000100c742b */ /* 0x000fd00000000112 */
[----:B------:R-:W-:Y:S01]  /*0f00*/  DFMA R24, R18, R12, R18 ;  /* 0x0000000c1218722b */ /* 0x000fe20000000012 */
[----:B------:R-:W-:-:S04]  /*0f10*/  IADD3 R18, P0, PT, R38, UR10, RZ ;  /* 0x0000000a26127c10 */ /* 0x000fc8000ff1e0ff */
[----:B------:R-:W-:-:S03]  /*0f20*/  IADD3.X R19, PT, PT, R39, UR11, RZ, P0, !PT ;  /* 0x0000000b27137c10 */ /* 0x000fc600087fe4ff */
[----:B------:R-:W-:Y:S02]  /*0f30*/  DMUL R12, R24, R32 ;  /* 0x00000020180c7228 */ /* 0x000fe40000000000 */
[----:B------:R0:W-:Y:S04]  /*0f40*/  STG.E.64 desc[UR8][R18.64+0x10], R10 ;  /* 0x0000100a12007986 */ /* 0x0001e8000c101b08 */
[----:B------:R0:W-:Y:S02]  /*0f50*/  STG.E.64 desc[UR8][R20.64+0x10], R14 ;  /* 0x0000100e14007986 */ /* 0x0001e4000c101b08 */
        /* <DEDUP_REMOVED lines=8> */
[----:B------:R-:W-:Y:S05]  /*0fe0*/  CALL.REL.NOINC `($__internal_4_$__cuda_sm20_div_rn_f64_full) ;  /* 0x0000001800207944 */ /* 0x000fea0003c00000 */
[----:B------:R-:W-:Y:S02]  /*0ff0*/  IMAD.MOV.U32 R12, RZ, RZ, R10 ;  /* 0x000000ffff0c7224 */ /* 0x000fe400078e000a */
[----:B------:R-:W-:-:S07]  /*1000*/  IMAD.MOV.U32 R13, RZ, RZ, R11 ;  /* 0x000000ffff0d7224 */ /* 0x000fce00078e000b */
.L_x_55:
[----:B------:R-:W0:Y:S01]  /*1010*/  MUFU.RCP64H R11, R17 ;  /* 0x00000011000b7308 */ /* 0x000e220000001800 */
[----:B------:R-:W-:Y:S01]  /*1020*/  IMAD.MOV.U32 R10, RZ, RZ, 0x1 ;  /* 0x00000001ff0a7424 */ /* 0x000fe200078e00ff */
[----:B------:R-:W-:Y:S01]  /*1030*/  IADD3 R24, P1, PT, R38, UR16, RZ ;  /* 0x0000001026187c10 */ /* 0x000fe2000ff3e0ff */
[----:B------:R-:W-:Y:S01]  /*1040*/  VIADD R0, R42, 0x3 ;  /* 0x000000032a007836 */ /* 0x000fe20000000000 */
[----:B------:R-:W-:Y:S01]  /*1050*/  DADD R12, R12, R6 ;  /* 0x000000000c0c7229 */ /* 0x000fe20000000006 */
[----:B------:R-:W-:Y:S01]  /*1060*/  IMAD.MOV.U32 R32, RZ, RZ, RZ ;  /* 0x000000ffff207224 */ /* 0x000fe200078e00ff */
[----:B------:R-:W-:Y:S02]  /*1070*/  IADD3 R26, P3, PT, R38, UR18, RZ ;  /* 0x00000012261a7c10 */ /* 0x000fe4000ff7e0ff */
[----:B------:R-:W-:Y:S02]  /*1080*/  ISETP.GE.AND P2, PT, R0, UR7, PT ;  /* 0x0000000700007c0c */ /* 0x000fe4000bf46270 */
[----:B------:R-:W-:-:S02]  /*1090*/  IADD3.X R25, PT, PT, R39, UR17, RZ, P1, !PT ;  /* 0x0000001127197c10 */ /* 0x000fc40008ffe4ff */
[----:B------:R-:W-:Y:S02]  /*10a0*/  FSEL R33, RZ, 1.875, P2 ;  /* 0x3ff00000ff217808 */ /* 0x000fe40001000000 */
[----:B------:R-:W-:Y:S02]  /*10b0*/  IADD3.X R27, PT, PT, R39, UR19, RZ, P3, !PT ;  /* 0x00000013271b7c10 */ /* 0x000fe40009ffe4ff */
[----:B------:R-:W-:Y:S01]  /*10c0*/  FSETP.GEU.AND P1, PT, |R33|, 6.5827683646048100446e-37, PT ;  /* 0x036000002100780b */ /* 0x000fe20003f2e200 */
[----:B0-----:R-:W-:-:S08]  /*10d0*/  DFMA R22, -R16, R10, 1 ;  /* 0x3ff000001016742b */ /* 0x001fd0000000010a */
[----:B------:R-:W-:-:S08]  /*10e0*/  DFMA R22, R22, R22, R22 ;  /* 0x000000161616722b */ /* 0x000fd00000000016 */
        /* <DEDUP_REMOVED lines=8> */
[----:B------:R-:W-:Y:S02]  /*1170*/  DFMA R28, -R16, R10, R32 ;  /* 0x0000000a101c722b */ /* 0x000fe40000000120 */
[----:B------:R0:W-:Y:S06]  /*1180*/  STG.E.64 desc[UR8][R26.64+0x10], R2 ;  /* 0x000010021a007986 */ /* 0x0001ec000c101b08 */
[----:B------:R-:W-:-:S10]  /*1190*/  DFMA R10, R30, R28, R10 ;  /* 0x0000001c1e0a722b */ /* 0x000fd4000000000a */
[----:B------:R-:W-:-:S05]  /*11a0*/  FFMA R0, RZ, R17, R11 ;  /* 0x00000011ff007223 */ /* 0x000fca000000000b */
[----:B------:R-:W-:-:S13]  /*11b0*/  FSETP.GT.AND P0, PT, |R0|, 1.469367938527859385e-39, PT ;  /* 0x001000000000780b */ /* 0x000fda0003f04200 */
[----:B0-----:R-:W-:Y:S05]  /*11c0*/  @P0 BRA P1, `(.L_x_56) ;  /* 0x0000000000140947 */ /* 0x001fea0000800000 */
[----:B------:R-:W-:Y:S01]  /*11d0*/  IMAD.MOV.U32 R32, RZ, RZ, RZ ;  /* 0x000000ffff207224 */ /* 0x000fe200078e00ff */
[----:B------:R-:W-:Y:S01]  /*11e0*/  MOV R31, R17 ;  /* 0x00000011001f7202 */ /* 0x000fe20000000f00 */
[----:B------:R-:W-:Y:S01]  /*11f0*/  IMAD.MOV.U32 R30, RZ, RZ, R16 ;  /* 0x000000ffff1e7224 */ /* 0x000fe200078e0010 */
[----:B------:R-:W-:-:S07]  /*1200*/  MOV R0, 0x1220 ;  /* 0x0000122000007802 */ /* 0x000fce0000000f00 */
[----:B------:R-:W-:Y:S05]  /*1210*/  CALL.REL.NOINC `($__internal_4_$__cuda_sm20_div_rn_f64_full) ;  /* 0x0000001400947944 */ /* 0x000fea0003c00000 */
.L_x_56:
[----:B------:R-:W0:Y:S01]  /*1220*/  MUFU.RCP64H R13, R17 ;  /* 0x00000011000d7308 */ /* 0x000e220000001800 */
[----:B------:R-:W-:Y:S01]  /*1230*/  IMAD.MOV.U32 R12, RZ, RZ, 0x1 ;  /* 0x00000001ff0c7424 */ /* 0x000fe200078e00ff */
[----:B------:R1:W-:Y:S01]  /*1240*/  STG.E.64 desc[UR8][R18.64+0x18], R10 ;  /* 0x0000180a12007986 */ /* 0x0003e2000c101b08 */
[----:B------:R-:W-:-:S03]  /*1250*/  IMAD.MOV.U32 R32, RZ, RZ, 0x2 ;  /* 0x00000002ff207424 */ /* 0x000fc600078e00ff */
[----:B------:R1:W-:Y:S02]  /*1260*/  STG.E.64 desc[UR8][R20.64+0x18], R14 ;  /* 0x0000180e14007986 */ /* 0x0003e4000c101b08 */
[----:B------:R-:W-:-:S06]  /*1270*/  SEL R32, R32, 0x1, !P2 ;  /* 0x0000000120207807 */ /* 0x000fcc0005000000 */
[----:B------:R-:W2:Y:S01]  /*1280*/  I2F.F64.U32 R32, R32 ;  /* 0x0000002000207312 */ /* 0x000ea20000201800 */
[----:B0-----:R-:W-:-:S08]  /*1290*/  DFMA R28, -R16, R12, 1 ;  /* 0x3ff00000101c742b */ /* 0x001fd0000000010c */
[----:B------:R-:W-:Y:S01]  /*12a0*/  DFMA R28, R28, R28, R28 ;  /* 0x0000001c1c1c722b */ /* 0x000fe2000000001c */
[----:B--2---:R-:W-:-:S07]  /*12b0*/  FSETP.GEU.AND P1, PT, |R33|, 6.5827683646048100446e-37, PT ;  /* 0x036000002100780b */ /* 0x004fce0003f2e200 */
        /* <DEDUP_REMOVED lines=9> */
[----:B------:R-:W-:Y:S01]  /*1350*/  IMAD.MOV.U32 R30, RZ, RZ, R16 ;  /* 0x000000ffff1e7224 */ /* 0x000fe200078e0010 */
[----:B------:R-:W-:Y:S01]  /*1360*/  MOV R0, 0x1390 ;  /* 0x0000139000007802 */ /* 0x000fe20000000f00 */
[----:B------:R-:W-:-:S07]  /*1370*/  IMAD.MOV.U32 R31, RZ, RZ, R17 ;  /* 0x000000ffff1f7224 */ /* 0x000fce00078e0011 */
[----:B------:R-:W-:Y:S05]  /*1380*/  CALL.REL.NOINC `($__internal_4_$__cuda_sm20_div_rn_f64_full) ;  /* 0x0000001400387944 */ /* 0x000fea0003c00000 */
[----:B------:R-:W-:Y:S02]  /*1390*/  IMAD.MOV.U32 R12, RZ, RZ, R10 ;  /* 0x000000ffff0c7224 */ /* 0x000fe400078e000a */
[----:B------:R-:W-:-:S07]  /*13a0*/  IMAD.MOV.U32 R13, RZ, RZ, R11 ;  /* 0x000000ffff0d7224 */ /* 0x000fce00078e000b */
.L_x_57:
[----:B------:R-:W0:Y:S01]  /*13b0*/  MUFU.RCP64H R11, R17 ;  /* 0x00000011000b7308 */ /* 0x000e220000001800 */
[----:B------:R-:W-:Y:S01]  /*13c0*/  IMAD.MOV.U32 R10, RZ, RZ, 0x1 ;  /* 0x00000001ff0a7424 */ /* 0x000fe200078e00ff */
[----:B------:R-:W-:Y:S01]  /*13d0*/  DADD R12, R12, R6 ;  /* 0x000000000c0c7229 */ /* 0x000fe20000000006 */
[----:B------:R-:W-:Y:S02]  /*13e0*/  VIADD R42, R42, 0x4 ;  /* 0x000000042a2a7836 */ /* 0x000fe40000000000 */
[----:B------:R-:W-:-:S03]  /*13f0*/  IMAD.MOV.U32 R32, RZ, RZ, RZ ;  /* 0x000000ffff207224 */ /* 0x000fc600078e00ff */
[----:B------:R-:W-:Y:S01]  /*1400*/  ISETP.GE.AND P2, PT, R42, UR7, PT ;  /* 0x000000072a007c0c */ /* 0x000fe2000bf46270 */
[----:B------:R1:W-:Y:S03]  /*1410*/  STG.E.64 desc[UR8][R22.64+0x18], R12 ;  /* 0x0000180c16007986 */ /* 0x0003e6000c101b08 */
[----:B------:R-:W-:Y:S01]  /*1420*/  FSEL R33, RZ, 1.875, P2 ;  /* 0x3ff00000ff217808 */ /* 0x000fe20001000000 */
[----:B------:R1:W-:Y:S03]  /*1430*/  STG.E.64 desc[UR8][R24.64+0x18], R4 ;  /* 0x0000180418007986 */ /* 0x0003e6000c101b08 */
[----:B------:R-:W-:Y:S01]  /*1440*/  FSETP.GEU.AND P1, PT, |R33|, 6.5827683646048100446e-37, PT ;  /* 0x036000002100780b */ /* 0x000fe20003f2e200 */
[----:B0-----:R-:W-:Y:S01]  /*1450*/  DFMA R28, -R16, R10, 1 ;  /* 0x3ff00000101c742b */ /* 0x001fe2000000010a */
[----:B------:R1:W-:Y:S07]  /*1460*/  STG.E.64 desc[UR8][R26.64+0x18], R2 ;  /* 0x000018021a007986 */ /* 0x0003ee000c101b08 */
        /* <DEDUP_REMOVED lines=10> */
[----:B------:R-:W-:Y:S01]  /*1510*/  MOV R32, RZ ;  /* 0x000000ff00207202 */ /* 0x000fe20000000f00 */
[----:B------:R-:W-:Y:S01]  /*1520*/  IMAD.MOV.U32 R30, RZ, RZ, R16 ;  /* 0x000000ffff1e7224 */ /* 0x000fe200078e0010 */
[----:B------:R-:W-:Y:S01]  /*1530*/  MOV R0, 0x1560 ;  /* 0x0000156000007802 */ /* 0x000fe20000000f00 */
[----:B------:R-:W-:-:S07]  /*1540*/  IMAD.MOV.U32 R31, RZ, RZ, R17 ;  /* 0x000000ffff1f7224 */ /* 0x000fce00078e0011 */
[----:B------:R-:W-:Y:S05]  /*1550*/  CALL.REL.NOINC `($__internal_4_$__cuda_sm20_div_rn_f64_full) ;  /* 0x0000001000c47944 */ /* 0x000fea0003c00000 */
.L_x_58:
        /* <DEDUP_REMOVED lines=25> */
.L_x_59:
[----:B------:R-:W-:Y:S01]  /*16f0*/  DADD R12, R12, R6 ;  /* 0x000000000c0c7229 */ /* 0x000fe20000000006 */
[----:B------:R-:W-:Y:S01]  /*1700*/  ULOP3.LUT UR6, UR7, 0x7ffffffc, URZ, 0xc0, !UPT ;  /* 0x7ffffffc07067892 */ /* 0x000fe2000f8ec0ff */
[----:B------:R-:W-:Y:S02]  /*1710*/  IADD3 R40, P1, PT, R40, 0x20, RZ ;  /* 0x0000002028287810 */ /* 0x000fe40007f3e0ff */
[----:B------:R-:W-:-:S03]  /*1720*/  IADD3 R38, P2, PT, R38, 0x20, RZ ;  /* 0x0000002026267810 */ /* 0x000fc60007f5e0ff */
[----:B------:R0:W-:Y:S01]  /*1730*/  STG.E.64 desc[UR8][R22.64+0x20], R12 ;  /* 0x0000200c16007986 */ /* 0x0001e2000c101b08 */
[----:B------:R-:W-:Y:S01]  /*1740*/  ISETP.NE.AND P0, PT, R42, UR6, PT ;  /* 0x000000062a007c0c */ /* 0x000fe2000bf05270 */
[----:B------:R-:W-:Y:S01]  /*1750*/  IMAD.X R41, RZ, RZ, R41, P1 ;  /* 0x000000ffff297224 */ /* 0x000fe200008e0629 */
[----:B------:R-:W-:Y:S01]  /*1760*/  IADD3.X R39, PT, PT, RZ, R39, RZ, P2, !PT ;  /* 0x00000027ff277210 */ /* 0x000fe200017fe4ff */
[----:B------:R0:W-:Y:S04]  /*1770*/  STG.E.64 desc[UR8][R24.64+0x20], R4 ;  /* 0x0000200418007986 */ /* 0x0001e8000c101b08 */
[----:B------:R0:W-:Y:S06]  /*1780*/  STG.E.64 desc[UR8][R26.64+0x20], R2 ;  /* 0x000020021a007986 */ /* 0x0001ec000c101b08 */
[----:B------:R-:W-:Y:S05]  /*1790*/  @P0 BRA `(.L_x_60) ;  /* 0xffffffec00f00947 */ /* 0x000fea000383ffff */
[----:B------:R-:W-:-:S07]  /*17a0*/  VIADD R42, R42, 0x1 ;  /* 0x000000012a2a7836 */ /* 0x000fce0000000000 */
.L_x_50:
[----:B------:R-:W-:-:S09]  /*17b0*/  UISETP.NE.AND UP0, UPT, UR5, URZ, UPT ;  /* 0x000000ff0500728c */ /* 0x000fd2000bf05270 */
[----:B------:R-:W-:Y:S05]  /*17c0*/  BRA.U !UP0, `(.L_x_61) ;  /* 0x0000000d08707547 */ /* 0x000fea000b800000 */
[----:B------:R-:W0:Y:S01]  /*17d0*/  MUFU.RCP64H R11, R17 ;  /* 0x00000011000b7308 */ /* 0x000e220000001800 */
[----:B------:R-:W-:Y:S01]  /*17e0*/  IMAD.MOV.U32 R10, RZ, RZ, 0x1 ;  /* 0x00000001ff0a7424 */ /* 0x000fe200078e00ff */
[----:B------:R-:W1:Y:S01]  /*17f0*/  LDCU UR4, c[0x0][0x384] ;  /* 0x00007080ff0477ac */ /* 0x000e620008000800 */
[----:B------:R-:W-:Y:S01]  /*1800*/  IMAD.MOV.U32 R32, RZ, RZ, RZ ;  /* 0x000000ffff207224 */ /* 0x000fe200078e00ff */
[----:B------:R-:W-:-:S03]  /*1810*/  ISETP.GT.U32.AND P2, PT, R42, 0x1, PT ;  /* 0x000000012a00780c */ /* 0x000fc60003f44070 */
[----:B0-----:R-:W-:Y:S01]  /*1820*/  DFMA R12, -R16, R10, 1 ;  /* 0x3ff00000100c742b */ /* 0x001fe2000000010a */
[----:B-1----:R-:W-:Y:S01]  /*1830*/  ISETP.GE.AND P3, PT, R42, UR4, PT ;  /* 0x000000042a007c0c */ /* 0x002fe2000bf66270 */
[----:B------:R-:W-:-:S03]  /*1840*/  UIADD3 UR4, UPT, UPT, UR4, 0x2, URZ ;  /* 0x0000000204047890 */ /* 0x000fc6000fffe0ff */
[----:B------:R-:W-:-:S03]  /*1850*/  FSEL R33, RZ, 1.875, P3 ;  /* 0x3ff00000ff217808 */ /* 0x000fc60001800000 */
[----:B------:R-:W-:Y:S01]  /*1860*/  DFMA R12, R12, R12, R12 ;  /* 0x0000000c0c0c722b */ /* 0x000fe2000000000c */
[----:B------:R-:W-:-:S07]  /*1870*/  FSETP.GEU.AND P1, PT, |R33|, 6.5827683646048100446e-37, PT ;  /* 0x036000002100780b */ /* 0x000fce0003f2e200 */
[----:B------:R-:W-:-:S08]  /*1880*/  DFMA R12, R10, R12, R10 ;  /* 0x0000000c0a0c722b */ /* 0x000fd0000000000a */
[----:B------:R-:W-:-:S08]  /*1890*/  DFMA R10, -R16, R12, 1 ;  /* 0x3ff00000100a742b */ /* 0x000fd0000000010c */
[----:B------:R-:W-:-:S08]  /*18a0*/  DFMA R18, R12, R10, R12 ;  /* 0x0000000a0c12722b */ /* 0x000fd0000000000c */
[----:B------:R-:W-:-:S08]  /*18b0*/  DMUL R10, R18, R32 ;  /* 0x00000020120a7228 */ /* 0x000fd00000000000 */
[----:B------:R-:W-:-:S08]  /*18c0*/  DFMA R12, -R16, R10, R32 ;  /* 0x0000000a100c722b */ /* 0x000fd00000000120 */
[----:B------:R-:W-:Y:S01]  /*18d0*/  DFMA R10, R18, R12, R10 ;  /* 0x0000000c120a722b */ /* 0x000fe2000000000a */
[----:B------:R-:W-:Y:S01]  /*18e0*/  SEL R18, RZ, 0x1, !P2 ;  /* 0x00000001ff127807 */ /* 0x000fe20005000000 */
[----:B------:R-:W-:-:S08]  /*18f0*/  IMAD R19, R9, UR4, R42 ;  /* 0x0000000409137c24 */ /* 0x000fd0000f8e022a */
        /* <DEDUP_REMOVED lines=8> */
.L_x_62:
[----:B------:R-:W0:Y:S01]  /*1980*/  MUFU.RCP64H R13, R17 ;  /* 0x00000011000d7308 */ /* 0x000e220000001800 */
[----:B------:R-:W-:Y:S01]  /*1990*/  IMAD.MOV.U32 R12, RZ, RZ, 0x1 ;  /* 0x00000001ff0c7424 */ /* 0x000fe200078e00ff */
[----:B------:R-:W-:Y:S01]  /*19a0*/  FSEL R33, RZ, 1.875, !P2 ;  /* 0x3ff00000ff217808 */ /* 0x000fe20005000000 */
[----:B------:R-:W-:-:S03]  /*19b0*/  IMAD.MOV.U32 R32, RZ, RZ, RZ ;  /* 0x000000ffff207224 */ /* 0x000fc600078e00ff */
[----:B------:R-:W-:Y:S01]  /*19c0*/  FSETP.GEU.AND P1, PT, |R33|, 6.5827683646048100446e-37, PT ;  /* 0x036000002100780b */ /* 0x000fe20003f2e200 */
[----:B0-----:R-:W-:-:S08]  /*19d0*/  DFMA R20, -R16, R12, 1 ;  /* 0x3ff000001014742b */ /* 0x001fd0000000010c */
[----:B------:R-:W-:-:S08]  /*19e0*/  DFMA R20, R20, R20, R20 ;  /* 0x000000141414722b */ /* 0x000fd00000000014 */
[----:B------:R-:W-:Y:S02]  /*19f0*/  DFMA R12, R12, R20, R12 ;  /* 0x000000140c0c722b */ /* 0x000fe4000000000c */
[----:B------:R-:W0:Y:S06]  /*1a00*/  LDC.64 R20, c[0x0][0x3a8] ;  /* 0x0000ea00ff147b82 */ /* 0x000e2c0000000a00 */
[----:B------:R-:W-:-:S08]  /*1a10*/  DFMA R22, -R16, R12, 1 ;  /* 0x3ff000001016742b */ /* 0x000fd0000000010c */
[----:B------:R-:W-:-:S08]  /*1a20*/  DFMA R24, R12, R22, R12 ;  /* 0x000000160c18722b */ /* 0x000fd0000000000c */
[----:B------:R-:W-:Y:S01]  /*1a30*/  DMUL R12, R24, R32 ;  /* 0x00000020180c7228 */ /* 0x000fe20000000000 */
[----:B0-----:R-:W-:-:S05]  /*1a40*/  IMAD.WIDE.U32 R20, R19, 0x8, R20 ;  /* 0x0000000813147825 */ /* 0x001fca00078e0014 */
[----:B------:R0:W-:Y:S02]  /*1a50*/  STG.E.64 desc[UR8][R20.64], R10 ;  /* 0x0000000a14007986 */ /* 0x0001e4000c101b08 */
[----:B------:R-:W-:-:S08]  /*1a60*/  DFMA R22, -R16, R12, R32 ;  /* 0x0000000c1016722b */ /* 0x000fd00000000120 */
        /* <DEDUP_REMOVED lines=9> */
[----:B------:R-:W-:Y:S02]  /*1b00*/  IMAD.MOV.U32 R12, RZ, RZ, R10 ;  /* 0x000000ffff0c7224 */ /* 0x000fe400078e000a */
[----:B------:R-:W-:-:S07]  /*1b10*/  IMAD.MOV.U32 R13, RZ, RZ, R11 ;  /* 0x000000ffff0d7224 */ /* 0x000fce00078e000b */
.L_x_63:
[----:B------:R-:W0:Y:S01]  /*1b20*/  MUFU.RCP64H R11, R17 ;  /* 0x00000011000b7308 */ /* 0x000e220000001800 */
[----:B------:R-:W-:Y:S02]  /*1b30*/  IMAD.MOV.U32 R10, RZ, RZ, 0x1 ;  /* 0x00000001ff0a7424 */ /* 0x000fe400078e00ff */
[----:B------:R-:W-:Y:S02]  /*1b40*/  IMAD.MOV.U32 R32, RZ, RZ, 0x2 ;  /* 0x00000002ff207424 */ /* 0x000fe400078e00ff */
[----:B------:R-:W-:Y:S02]  /*1b50*/  @!P2 IMAD.MOV R32, RZ, RZ, 0x1 ;  /* 0x00000001ff20a424 */ /* 0x000fe400078e02ff */
[----:B------:R-:W-:-:S06]  /*1b60*/  @P3 IMAD.MOV R32, RZ, RZ, R18 ;  /* 0x000000ffff203224 */ /* 0x000fcc00078e0212 */
[----:B------:R-:W1:Y:S01]  /*1b70*/  I2F.F64.U32 R32, R32 ;  /* 0x0000002000207312 */ /* 0x000e620000201800 */
[----:B0-----:R-:W-:-:S08]  /*1b80*/  DFMA R20, -R16, R10, 1 ;  /* 0x3ff000001014742b */ /* 0x001fd0000000010a */
[----:B------:R-:W-:Y:S01]  /*1b90*/  DFMA R20, R20, R20, R20 ;  /* 0x000000141414722b */ /* 0x000fe20000000014 */
[----:B-1----:R-:W-:-:S07]  /*1ba0*/  FSETP.GEU.AND P1, PT, |R33|, 6.5827683646048100446e-37, PT ;  /* 0x036000002100780b */ /* 0x002fce0003f2e200 */
        /* <DEDUP_REMOVED lines=16> */
.L_x_64:
[----:B------:R-:W0:Y:S01]  /*1cb0*/  LDC.64 R12, c[0x0][0x3b8] ;  /* 0x0000ee00ff0c7b82 */ /* 0x000e220000000a00 */
[----:B------:R-:W-:Y:S01]  /*1cc0*/  DADD R10, R10, R6 ;  /* 0x000000000a0a7229 */ /* 0x000fe20000000006 */
[----:B------:R-:W-:-:S06]  /*1cd0*/  UISETP.NE.AND UP0, UPT, UR5, 0x1, UPT ;  /* 0x000000010500788c */ /* 0x000fcc000bf05270 */
[----:B------:R-:W1:Y:S08]  /*1ce0*/  LDC.64 R20, c[0x0][0x398] ;  /* 0x0000e600ff147b82 */ /* 0x000e700000000a00 */
[----:B------:R-:W2:Y:S01]  /*1cf0*/  LDC.64 R22, c[0x0][0x3a0] ;  /* 0x0000e800ff167b82 */ /* 0x000ea20000000a00 */
[----:B0-----:R-:W-:-:S05]  /*1d00*/  IMAD.WIDE.U32 R12, R19, 0x8, R12 ;  /* 0x00000008130c7825 */ /* 0x001fca00078e000c */
[----:B------:R3:W-:Y:S01]  /*1d10*/  STG.E.64 desc[UR8][R12.64], R10 ;  /* 0x0000000a0c007986 */ /* 0x0007e2000c101b08 */
[----:B-1----:R-:W-:-:S05]  /*1d20*/  IMAD.WIDE.U32 R20, R19, 0x8, R20 ;  /* 0x0000000813147825 */ /* 0x002fca00078e0014 */
[----:B------:R3:W-:Y:S01]  /*1d30*/  STG.E.64 desc[UR8][R20.64], R4 ;  /* 0x0000000414007986 */ /* 0x0007e2000c101b08 */
[----:B--2---:R-:W-:-:S05]  /*1d40*/  IMAD.WIDE.U32 R18, R19, 0x8, R22 ;  /* 0x0000000813127825 */ /* 0x004fca00078e0016 */
[----:B------:R3:W-:Y:S01]  /*1d50*/  STG.E.64 desc[UR8][R18.64], R2 ;  /* 0x0000000212007986 */ /* 0x0007e2000c101b08 */
[----:B------:R-:W-:Y:S05]  /*1d60*/  BRA.U !UP0, `(.L_x_61) ;  /* 0x0000000908087547 */ /* 0x000fea000b800000 */
[----:B---3--:R-:W0:Y:S01]  /*1d70*/  MUFU.RCP64H R11, R17 ;  /* 0x00000011000b7308 */ /* 0x008e220000001800 */
[----:B------:R-:W-:Y:S01]  /*1d80*/  MOV R10, 0x1 ;  /* 0x00000001000a7802 */ /* 0x000fe20000000f00 */
[----:B------:R-:W1:Y:S01]  /*1d90*/  LDCU UR4, c[0x0][0x384] ;  /* 0x00007080ff0477ac */ /* 0x000e620008000800 */
[----:B------:R-:W-:Y:S02]  /*1da0*/  VIADD R0, R42, 0x1 ;  /* 0x000000012a007836 */ /* 0x000fe40000000000 */
[----:B------:R-:W-:Y:S02]  /*1db0*/  IMAD.MOV.U32 R32, RZ, RZ, RZ ;  /* 0x000000ffff207224 */ /* 0x000fe400078e00ff */
[----:B0-----:R-:W-:Y:S01]  /*1dc0*/  DFMA R12, -R16, R10, 1 ;  /* 0x3ff00000100c742b */ /* 0x001fe2000000010a */
[----:B-1----:R-:W-:-:S04]  /*1dd0*/  ISETP.GE.AND P2, PT, R0, UR4, PT ;  /* 0x0000000400007c0c */ /* 0x002fc8000bf46270 */
        /* <DEDUP_REMOVED lines=17> */
.L_x_65:
[----:B------:R-:W0:Y:S01]  /*1ef0*/  MUFU.RCP64H R13, R17 ;  /* 0x00000011000d7308 */ /* 0x000e220000001800 */
[----:B------:R-:W-:Y:S01]  /*1f00*/  IMAD.MOV.U32 R12, RZ, RZ, 0x1 ;  /* 0x00000001ff0c7424 */ /* 0x000fe200078e00ff */
[----:B------:R-:W1:Y:S01]  /*1f10*/  LDCU UR4, c[0x0][0x384] ;  /* 0x00007080ff0477ac */ /* 0x000e620008000800 */
[----:B------:R-:W-:Y:S01]  /*1f20*/  IMAD.MOV.U32 R32, RZ, RZ, 0x2 ;  /* 0x00000002ff207424 */ /* 0x000fe200078e00ff */
[----:B------:R-:W2:Y:S04]  /*1f30*/  LDCU.64 UR6, c[0x0][0x3a8] ;  /* 0x00007500ff0677ac */ /* 0x000ea80008000a00 */
[----:B------:R-:W-:Y:S01]  /*1f40*/  SEL R32, R32, 0x1, !P2 ;  /* 0x0000000120207807 */ /* 0x000fe20005000000 */
[----:B------:R-:W3:Y:S05]  /*1f50*/  LDCU.64 UR10, c[0x0][0x3b0] ;  /* 0x00007600ff0a77ac */ /* 0x000eea0008000a00 */
[----:B------:R-:W4:Y:S01]  /*1f60*/  I2F.F64.U32 R32, R32 ;  /* 0x0000002000207312 */ /* 0x000f220000201800 */
[----:B0-----:R-:W-:Y:S01]  /*1f70*/  DFMA R18, -R16, R12, 1 ;  /* 0x3ff000001012742b */ /* 0x001fe2000000010c */
[----:B-1----:R-:W-:-:S07]  /*1f80*/  UIADD3 UR4, UPT, UPT, UR4, 0x2, URZ ;  /* 0x0000000204047890 */ /* 0x002fce000fffe0ff */
[----:B------:R-:W-:-:S08]  /*1f90*/  DFMA R18, R18, R18, R18 ;  /* 0x000000121212722b */ /* 0x000fd00000000012 */
[----:B------:R-:W-:-:S08]  /*1fa0*/  DFMA R18, R12, R18, R12 ;  /* 0x000000120c12722b */ /* 0x000fd0000000000c */
[----:B------:R-:W-:-:S08]  /*1fb0*/  DFMA R12, -R16, R18, 1 ;  /* 0x3ff00000100c742b */ /* 0x000fd00000000112 */
[----:B------:R-:W-:Y:S01]  /*1fc0*/  DFMA R28, R18, R12, R18 ;  /* 0x0000000c121c722b */ /* 0x000fe20000000012 */
[----:B------:R-:W-:-:S05]  /*1fd0*/  IMAD R13, R9, UR4, RZ ;  /* 0x00000004090d7c24 */ /* 0x000fca000f8e02ff */
[----:B------:R-:W-:Y:S02]  /*1fe0*/  IADD3 R22, P0, PT, R42, R13, RZ ;  /* 0x0000000d2a167210 */ /* 0x000fe40007f1e0ff */
[----:B----4-:R-:W-:-:S03]  /*1ff0*/  DMUL R12, R28, R32 ;  /* 0x000000201c0c7228 */ /* 0x010fc60000000000 */
[----:B------:R-:W-:Y:S02]  /*2000*/  IMAD.X R21, RZ, RZ, RZ, P0 ;  /* 0x000000ffff157224 */ /* 0x000fe400000e06ff */
[----:B------:R-:W-:-:S03]  /*2010*/  IMAD.SHL.U32 R19, R22, 0x8, RZ ;  /* 0x0000000816137824 */ /* 0x000fc600078e00ff */
[----:B------:R-:W-:Y:S01]  /*2020*/  SHF.L.U64.HI R22, R22, 0x3, R21 ;  /* 0x0000000316167819 */ /* 0x000fe20000010215 */
[----:B------:R-:W-:Y:S01]  /*2030*/  DFMA R20, -R16, R12, R32 ;  /* 0x0000000c1014722b */ /* 0x000fe20000000120 */
[C---:B--2---:R-:W-:Y:S02]  /*2040*/  IADD3 R26, P0, PT, R19.reuse, UR6, RZ ;  /* 0x00000006131a7c10 */ /* 0x044fe4000ff1e0ff */
[----:B---3--:R-:W-:Y:S02]  /*2050*/  IADD3 R24, P1, PT, R19, UR10, RZ ;  /* 0x0000000a13187c10 */ /* 0x008fe4000ff3e0ff */
[C---:B------:R-:W-:Y:S02]  /*2060*/  IADD3.X R27, PT, PT, R22.reuse, UR7, RZ, P0, !PT ;  /* 0x00000007161b7c10 */ /* 0x040fe400087fe4ff */
[----:B------:R-:W-:Y:S01]  /*2070*/  IADD3.X R25, PT, PT, R22, UR11, RZ, P1, !PT ;  /* 0x0000000b16197c10 */ /* 0x000fe20008ffe4ff */
[----:B------:R-:W-:Y:S01]  /*2080*/  DFMA R12, R28, R20, R12 ;  /* 0x000000141c0c722b */ /* 0x000fe2000000000c */
[----:B------:R-:W-:Y:S01]  /*2090*/  FSETP.GEU.AND P1, PT, |R33|, 6.5827683646048100446e-37, PT ;  /* 0x036000002100780b */ /* 0x000fe20003f2e200 */
[----:B------:R0:W-:Y:S04]  /*20a0*/  STG.E.64 desc[UR8][R26.64+0x8], R10 ;  /* 0x0000080a1a007986 */ /* 0x0001e8000c101b08 */
[----:B------:R0:W-:Y:S04]  /*20b0*/  STG.E.64 desc[UR8][R24.64+0x8], R14 ;  /* 0x0000080e18007986 */ /* 0x0001e8000c101b08 */
[----:B------:R-:W-:-:S05]  /*20c0*/  FFMA R0, RZ, R17, R13 ;  /* 0x00000011ff007223 */ /* 0x000fca000000000d */
[----:B------:R-:W-:-:S13]  /*20d0*/  FSETP.GT.AND P0, PT, |R0|, 1.469367938527859385e-39, PT ;  /* 0x001000000000780b */ /* 0x000fda0003f04200 */
[----:B0-----:R-:W-:Y:S05]  /*20e0*/  @P0 BRA P1, `(.L_x_66) ;  /* 0x0000000000180947 */ /* 0x001fea0000800000 */
[----:B------:R-:W-:Y:S01]  /*20f0*/  MOV R30, R16 ;  /* 0x00000010001e7202 */ /* 0x000fe20000000f00 */
[----:B------:R-:W-:Y:S01]  /*2100*/  IMAD.MOV.U32 R31, RZ, RZ, R17 ;  /* 0x000000ffff1f7224 */ /* 0x000fe200078e0011 */
[----:B------:R-:W-:-:S07]  /*2110*/  MOV R0, 0x2130 ;  /* 0x0000213000007802 */ /* 0x000fce0000000f00 */
[----:B------:R-:W-:Y:S05]  /*2120*/  CALL.REL.NOINC `($__internal_4_$__cuda_sm20_div_rn_f64_full) ;  /* 0x0000000400d07944 */ /* 0x000fea0003c00000 */
[----:B------:R-:W-:Y:S02]  /*2130*/  IMAD.MOV.U32 R12, RZ, RZ, R10 ;  /* 0x000000ffff0c7224 */ /* 0x000fe400078e000a */
[----:B------:R-:W-:-:S07]  /*2140*/  IMAD.MOV.U32 R13, RZ, RZ, R11 ;  /* 0x000000ffff0d7224 */ /* 0x000fce00078e000b */
.L_x_66:
[----:B------:R-:W0:Y:S01]  /*2150*/  LDCU.64 UR6, c[0x0][0x3b8] ;  /* 0x00007700ff0677ac */ /* 0x000e220008000a00 */
[----:B------:R-:W-:Y:S01]  /*2160*/  DADD R12, R12, R6 ;  /* 0x000000000c0c7229 */ /* 0x000fe20000000006 */
[----:B------:R-:W1:Y:S01]  /*2170*/  LDCU.64 UR10, c[0x0][0x398] ;  /* 0x00007300ff0a77ac */ /* 0x000e620008000a00 */
[----:B------:R-:W2:Y:S01]  /*2180*/  LDCU.64 UR12, c[0x0][0x3a0] ;  /* 0x00007400ff0c77ac */ /* 0x000ea20008000a00 */
[----:B------:R-:W-:Y:S01]  /*2190*/  UISETP.NE.AND UP0, UPT, UR5, 0x2, UPT ;  /* 0x000000020500788c */ /* 0x000fe2000bf05270 */
[C---:B0-----:R-:W-:Y:S02]  /*21a0*/  IADD3 R18, P0, PT, R19.reuse, UR6, RZ ;  /* 0x0000000613127c10 */ /* 0x041fe4000ff1e0ff */
[C---:B-1----:R-:W-:Y:S02]  /*21b0*/  IADD3 R20, P1, PT, R19.reuse, UR10, RZ ;  /* 0x0000000a13147c10 */ /* 0x042fe4000ff3e0ff */
[----:B--2---:R-:W-:Y:S02]  /*21c0*/  IADD3 R38, P2, PT, R19, UR12, RZ ;  /* 0x0000000c13267c10 */ /* 0x004fe4000ff5e0ff */
[----:B------:R-:W-:-:S02]  /*21d0*/  IADD3.X R19, PT, PT, R22, UR7, RZ, P0, !PT ;  /* 0x0000000716137c10 */ /* 0x000fc400087fe4ff */
[C---:B------:R-:W-:Y:S02]  /*21e0*/  IADD3.X R21, PT, PT, R22.reuse, UR11, RZ, P1, !PT ;  /* 0x0000000b16157c10 */ /* 0x040fe40008ffe4ff */
[----:B------:R-:W-:Y:S01]  /*21f0*/  IADD3.X R39, PT, PT, R22, UR13, RZ, P2, !PT ;  /* 0x0000000d16277c10 */ /* 0x000fe200097fe4ff */
[----:B------:R1:W-:Y:S04]  /*2200*/  STG.E.64 desc[UR8][R18.64+0x8], R12 ;  /* 0x0000080c12007986 */ /* 0x0003e8000c101b08 */
[----:B------:R1:W-:Y:S04]  /*2210*/  STG.E.64 desc[UR8][R20.64+0x8], R4 ;  /* 0x0000080414007986 */ /* 0x0003e8000c101b08 */
[----:B------:R1:W-:Y:S01]  /*2220*/  STG.E.64 desc[UR8][R38.64+0x8], R2 ;  /* 0x0000080226007986 */ /* 0x0003e2000c101b08 */
[----:B------:R-:W-:Y:S05]  /*2230*/  BRA.U !UP0, `(.L_x_61) ;  /* 0x0000000108d47547 */ /* 0x000fea000b800000 */
[----:B------:R-:W1:Y:S01]  /*2240*/  MUFU.RCP64H R11, R17 ;  /* 0x00000011000b7308 */ /* 0x000e620000001800 */
[----:B------:R-:W-:Y:S01]  /*2250*/  IMAD.MOV.U32 R10, RZ, RZ, 0x1 ;  /* 0x00000001ff0a7424 */ /* 0x000fe200078e00ff */
[----:B------:R-:W0:Y:S01]  /*2260*/  LDCU UR6, c[0x0][0x384] ;  /* 0x00007080ff0677ac */ /* 0x000e220008000800 */
[----:B------:R-:W-:Y:S02]  /*2270*/  VIADD R42, R42, 0x2 ;  /* 0x000000022a2a7836 */ /* 0x000fe40000000000 */
[----:B------:R-:W-:Y:S02]  /*2280*/  IMAD.MOV.U32 R32, RZ, RZ, RZ ;  /* 0x000000ffff207224 */ /* 0x000fe400078e00ff */
[----:B-1----:R-:W-:Y:S01]  /*2290*/  DFMA R12, -R16, R10, 1 ;  /* 0x3ff00000100c742b */ /* 0x002fe2000000010a */
[----:B0-----:R-:W-:-:S04]  /*22a0*/  ISETP.GE.AND P2, PT, R42, UR6, PT ;  /* 0x000000062a007c0c */ /* 0x001fc8000bf46270 */
        /* <DEDUP_REMOVED lines=17> */
.L_x_67:
[----:B------:R-:W0:Y:S01]  /*23c0*/  MUFU.RCP64H R13, R17 ;  /* 0x00000011000d7308 */ /* 0x000e220000001800 */
[----:B------:R-:W-:Y:S01]  /*23d0*/  MOV R12, 0x1 ;  /* 0x00000001000c7802 */ /* 0x000fe20000000f00 */
[----:B------:R-:W-:Y:S01]  /*23e0*/  IMAD.MOV.U32 R32, RZ, RZ, 0x2 ;  /* 0x00000002ff207424 */ /* 0x000fe200078e00ff */
[----:B------:R1:W-:Y:S04]  /*23f0*/  STG.E.64 desc[UR8][R26.64+0x10], R10 ;  /* 0x0000100a1a007986 */ /* 0x0003e8000c101b08 */
[----:B------:R-:W-:Y:S01]  /*2400*/  SEL R32, R32, 0x1, !P2 ;  /* 0x0000000120207807 */ /* 0x000fe20005000000 */
[----:B------:R1:W-:Y:S05]  /*2410*/  STG.E.64 desc[UR8][R24.64+0x10], R14 ;  /* 0x0000100e18007986 */ /* 0x0003ea000c101b08 */
        /* <DEDUP_REMOVED lines=19> */
.L_x_68:
[----:B------:R-:W-:-:S07]  /*2550*/  DADD R6, R12, R6 ;  /* 0x000000000c067229 */ /* 0x000fce0000000006 */
[----:B------:R2:W-:Y:S04]  /*2560*/  STG.E.64 desc[UR8][R18.64+0x10], R6 ;  /* 0x0000100612007986 */ /* 0x0005e8000c101b08 */
[----:B------:R2:W-:Y:S04]  /*2570*/  STG.E.64 desc[UR8][R20.64+0x10], R4 ;  /* 0x0000100414007986 */ /* 0x0005e8000c101b08 */
[----:B------:R2:W-:Y:S02]  /*2580*/  STG.E.64 desc[UR8][R38.64+0x10], R2 ;  /* 0x0000100226007986 */ /* 0x0005e4000c101b08 */
.L_x_61:
[C---:B------:R-:W-:Y:S01]  /*2590*/  ISETP.GT.U32.AND P0, PT, R9.reuse, 0x1, PT ;  /* 0x000000010900780c */ /* 0x040fe20003f04070 */
[----:B------:R-:W-:-:S12]  /*25a0*/  VIADD R9, R9, 0xffffffff ;  /* 0xffffffff09097836 */ /* 0x000fd80000000000 */
[----:B------:R-:W-:Y:S05]  /*25b0*/  @P0 BRA `(.L_x_69) ;  /* 0xffffffdc00000947 */ /* 0x000fea000383ffff */
[----:B------:R-:W-:Y:S05]  /*25c0*/  EXIT ;  /* 0x000000000000794d */ /* 0x000fea0003800000 */
        .weak           $__internal_3_$__cuda_sm20_dblrcp_rn_slowpath_v3
        .type           $__internal_3_$__cuda_sm20_dblrcp_rn_slowpath_v3,@function
        .size           $__internal_3_$__cuda_sm20_dblrcp_rn_slowpath_v3,($__internal_4_$__cuda_sm20_div_rn_f64_full - $__internal_3_$__cuda_sm20_dblrcp_rn_slowpath_v3)
$__internal_3_$__cuda_sm20_dblrcp_rn_slowpath_v3:
[----:B------:R-:W-:Y:S02]  /*25d0*/  IMAD.MOV.U32 R2, RZ, RZ, R16 ;  /* 0x000000ffff027224 */ /* 0x000fe400078e0010 */
[----:B------:R-:W-:-:S06]  /*25e0*/  IMAD.MOV.U32 R3, RZ, RZ, R17 ;  /* 0x000000ffff037224 */ /* 0x000fcc00078e0011 */
[----:B------:R-:W-:-:S14]  /*25f0*/  DSETP.GTU.AND P0, PT, |R2|, +INF , PT ;  /* 0x7ff000000200742a */ /* 0x000fdc0003f0c200 */
[----:B------:R-:W-:Y:S05]  /*2600*/  @P0 BRA `(.L_x_70) ;  /* 0x00000000007c0947 */ /* 0x000fea0003800000 */
[----:B------:R-:W-:-:S05]  /*2610*/  LOP3.LUT R7, R17, 0x7fffffff, RZ, 0xc0, !PT ;  /* 0x7fffffff11077812 */ /* 0x000fca00078ec0ff */
[----:B------:R-:W-:-:S05]  /*2620*/  VIADD R4, R7, 0xffffffff ;  /* 0xffffffff07047836 */ /* 0x000fca0000000000 */
[----:B------:R-:W-:-:S13]  /*2630*/  ISETP.GE.U32.AND P0, PT, R4, 0x7fefffff, PT ;  /* 0x7fefffff0400780c */ /* 0x000fda0003f06070 */
[----:B------:R-:W-:Y:S02]  /*2640*/  @P0 LOP3.LUT R5, R3, 0x7ff00000, RZ, 0x3c, !PT ;  /* 0x7ff0000003050812 */ /* 0x000fe400078e3cff */
[----:B------:R-:W-:Y:S01]  /*2650*/  @P0 MOV R4, RZ ;  /* 0x000000ff00040202 */ /* 0x000fe20000000f00 */
[----:B------:R-:W-:Y:S06]  /*2660*/  @P0 BRA `(.L_x_71) ;  /* 0x00000000006c0947 */ /* 0x000fec0003800000 */
[----:B------:R-:W-:-:S13]  /*2670*/  ISETP.GE.U32.AND P0, PT, R7, 0x1000001, PT ;  /* 0x010000010700780c */ /* 0x000fda0003f06070 */
[----:B------:R-:W-:Y:S05]  /*2680*/  @!P0 BRA `(.L_x_72) ;  /* 0x0000000000348947 */ /* 0x000fea0003800000 */
[----:B------:R-:W-:Y:S02]  /*2690*/  VIADD R5, R3, 0xc0200000 ;  /* 0xc020000003057836 */ /* 0x000fe40000000000 */
[----:B------:R-:W-:Y:S02]  /*26a0*/  IMAD.MOV.U32 R4, RZ, RZ, R2 ;  /* 0x000000ffff047224 */ /* 0x000fe400078e0002 */
[----:B------:R-:W0:Y:S04]  /*26b0*/  MUFU.RCP64H R7, R5 ;  /* 0x0000000500077308 */ /* 0x000e280000001800 */
[----:B0-----:R-:W-:-:S08]  /*26c0*/  DFMA R8, -R4, R6, 1 ;  /* 0x3ff000000408742b */ /* 0x001fd00000000106 */
[----:B------:R-:W-:-:S08]  /*26d0*/  DFMA R8, R8, R8, R8 ;  /* 0x000000080808722b */ /* 0x000fd00000000008 */
[----:B------:R-:W-:-:S08]  /*26e0*/  DFMA R8, R6, R8, R6 ;  /* 0x000000080608722b */ /* 0x000fd00000000006 */
[----:B------:R-:W-:-:S08]  /*26f0*/  DFMA R6, -R4, R8, 1 ;  /* 0x3ff000000406742b */ /* 0x000fd00000000108 */
[----:B------:R-:W-:-:S08]  /*2700*/  DFMA R6, R8, R6, R8 ;  /* 0x000000060806722b */ /* 0x000fd00000000008 */
[----:B------:R-:W-:-:S08]  /*2710*/  DMUL R6, R6, 2.2250738585072013831e-308 ;  /* 0x0010000006067828 */ /* 0x000fd00000000000 */
[----:B------:R-:W-:-:S08]  /*2720*/  DFMA R2, -R2, R6, 1 ;  /* 0x3ff000000202742b */ /* 0x000fd00000000106 */
[----:B------:R-:W-:-:S08]  /*2730*/  DFMA R2, R2, R2, R2 ;  /* 0x000000020202722b */ /* 0x000fd00000000002 */
[----:B------:R-:W-:Y:S01]  /*2740*/  DFMA R4, R6, R2, R6 ;  /* 0x000000020604722b */ /* 0x000fe20000000006 */
[----:B------:R-:W-:Y:S10]  /*2750*/  BRA `(.L_x_71) ;  /* 0x0000000000307947 */ /* 0x000ff40003800000 */
.L_x_72:
[----:B------:R-:W-:Y:S01]  /*2760*/  DMUL R2, R2, 8.11296384146066816958e+31 ;  /* 0x4690000002027828 */ /* 0x000fe20000000000 */
[----:B------:R-:W-:-:S05]  /*2770*/  IMAD.MOV.U32 R4, RZ, RZ, R6 ;  /* 0x000000ffff047224 */ /* 0x000fca00078e0006 */
[----:B------:R-:W0:Y:S02]  /*2780*/  MUFU.RCP64H R5, R3 ;  /* 0x0000000300057308 */ /* 0x000e240000001800 */
[----:B0-----:R-:W-:-:S08]  /*2790*/  DFMA R6, -R2, R4, 1 ;  /* 0x3ff000000206742b */ /* 0x001fd00000000104 */
[----:B------:R-:W-:-:S08]  /*27a0*/  DFMA R6, R6, R6, R6 ;  /* 0x000000060606722b */ /* 0x000fd00000000006 */
[----:B------:R-:W-:-:S08]  /*27b0*/  DFMA R6, R4, R6, R4 ;  /* 0x000000060406722b */ /* 0x000fd00000000004 */
[----:B------:R-:W-:-:S08]  /*27c0*/  DFMA R4, -R2, R6, 1 ;  /* 0x3ff000000204742b */ /* 0x000fd00000000106 */
[----:B------:R-:W-:-:S08]  /*27d0*/  DFMA R4, R6, R4, R6 ;  /* 0x000000040604722b */ /* 0x000fd00000000006 */
[----:B------:R-:W-:Y:S01]  /*27e0*/  DMUL R4, R4, 8.11296384146066816958e+31 ;  /* 0x4690000004047828 */ /* 0x000fe20000000000 */
[----:B------:R-:W-:Y:S10]  /*27f0*/  BRA `(.L_x_71) ;  /* 0x0000000000087947 */ /* 0x000ff40003800000 */
.L_x_70:
[----:B------:R-:W-:Y:S01]  /*2800*/  LOP3.LUT R5, R3, 0x80000, RZ, 0xfc, !PT ;  /* 0x0008000003057812 */ /* 0x000fe200078efcff */
[----:B------:R-:W-:-:S07]  /*2810*/  IMAD.MOV.U32 R4, RZ, RZ, R2 ;  /* 0x000000ffff047224 */ /* 0x000fce00078e0002 */
.L_x_71:
[----:B------:R-:W-:Y:S02]  /*2820*/  IMAD.MOV.U32 R2, RZ, RZ, R0 ;  /* 0x000000ffff027224 */ /* 0x000fe400078e0000 */
[----:B------:R-:W-:Y:S02]  /*2830*/  IMAD.MOV.U32 R3, RZ, RZ, 0x0 ;  /* 0x00000000ff037424 */ /* 0x000fe400078e00ff */
[----:B------:R-:W-:Y:S02]  /*2840*/  IMAD.MOV.U32 R14, RZ, RZ, R4 ;  /* 0x000000ffff0e7224 */ /* 0x000fe400078e0004 */
[----:B------:R-:W-:Y:S01]  /*2850*/  IMAD.MOV.U32 R15, RZ, RZ, R5 ;  /* 0x000000ffff0f7224 */ /* 0x000fe200078e0005 */
[----:B------:R-:W-:Y:S06]  /*2860*/  RET.REL.NODEC R2 `(_Z20build_poisson_systemiiddPdS_S_S_S_) ;  /* 0xffffffd402e47950 */ /* 0x000fec0003c3ffff */
        .weak           $__internal_4_$__cuda_sm20_div_rn_f64_full
        .type           $__internal_4_$__cuda_sm20_div_rn_f64_full,@function
        .size           $__internal_4_$__cuda_sm20_div_rn_f64_full,(.L_x_148 - $__internal_4_$__cuda_sm20_div_rn_f64_full)
$__internal_4_$__cuda_sm20_div_rn_f64_full:
[C---:B------:R-:W-:Y:S01]  /*2870*/  FSETP.GEU.AND P0, PT, |R31|.reuse, 1.469367938527859385e-39, PT ;  /* 0x001000001f00780b */ /* 0x040fe20003f0e200 */
[----:B------:R-:W-:Y:S01]  /*2880*/  IMAD.MOV.U32 R34, RZ, RZ, R32 ;  /* 0x000000ffff227224 */ /* 0x000fe200078e0020 */
[C---:B------:R-:W-:Y:S02]  /*2890*/  LOP3.LUT R28, R31.reuse, 0x800fffff, RZ, 0xc0, !PT ;  /* 0x800fffff1f1c7812 */ /* 0x040fe400078ec0ff */
[----:B------:R-:W-:Y:S02]  /*28a0*/  MOV R10, 0x1 ;  /* 0x00000001000a7802 */ /* 0x000fe40000000f00 */
[----:B------:R-:W-:Y:S01]  /*28b0*/  LOP3.LUT R29, R28, 0x3ff00000, RZ, 0xfc, !PT ;  /* 0x3ff000001c1d7812 */ /* 0x000fe200078efcff */
[----:B------:R-:W-:Y:S01]  /*28c0*/  IMAD.MOV.U32 R28, RZ, RZ, R30 ;  /* 0x000000ffff1c7224 */ /* 0x000fe200078e001e */
[----:B------:R-:W-:Y:S02]  /*28d0*/  LOP3.LUT R12, R31, 0x7ff00000, RZ, 0xc0, !PT ;  /* 0x7ff000001f0c7812 */ /* 0x000fe400078ec0ff */
[----:B------:R-:W-:-:S03]  /*28e0*/  LOP3.LUT R8, R33, 0x7ff00000, RZ, 0xc0, !PT ;  /* 0x7ff0000021087812 */ /* 0x000fc600078ec0ff */
[----:B------:R-:W-:Y:S01]  /*28f0*/  @!P0 DMUL R28, R30, 8.98846567431157953865e+307 ;  /* 0x7fe000001e1c8828 */ /* 0x000fe20000000000 */
[----:B------:R-:W-:-:S05]  /*2900*/  ISETP.GE.U32.AND P1, PT, R8, R12, PT ;  /* 0x0000000c0800720c */ /* 0x000fca0003f26070 */
[----:B------:R-:W0:Y:S02]  /*2910*/  MUFU.RCP64H R11, R29 ;  /* 0x0000001d000b7308 */ /* 0x000e240000001800 */
[----:B0-----:R-:W-:-:S08]  /*2920*/  DFMA R36, R10, -R28, 1 ;  /* 0x3ff000000a24742b */ /* 0x001fd0000000081c */
[----:B------:R-:W-:-:S08]  /*2930*/  DFMA R36, R36, R36, R36 ;  /* 0x000000242424722b */ /* 0x000fd00000000024 */
[----:B------:R-:W-:Y:S01]  /*2940*/  DFMA R36, R10, R36, R10 ;  /* 0x000000240a24722b */ /* 0x000fe2000000000a */
[----:B------:R-:W-:Y:S02]  /*2950*/  IMAD.MOV.U32 R10, RZ, RZ, 0x1ca00000 ;  /* 0x1ca00000ff0a7424 */ /* 0x000fe400078e00ff */
[----:B------:R-:W-:-:S03]  /*2960*/  IMAD.MOV.U32 R11, RZ, RZ, R8 ;  /* 0x000000ffff0b7224 */ /* 0x000fc600078e0008 */
[----:B------:R-:W-:Y:S02]  /*2970*/  SEL R35, R10, 0x63400000, !P1 ;  /* 0x634000000a237807 */ /* 0x000fe40004800000 */
[----:B------:R-:W-:Y:S01]  /*2980*/  DFMA R44, R36, -R28, 1 ;  /* 0x3ff00000242c742b */ /* 0x000fe2000000081c */
[----:B------:R-:W-:Y:S02]  /*2990*/  FSETP.GEU.AND P1, PT, |R33|, 1.469367938527859385e-39, PT ;  /* 0x001000002100780b */ /* 0x000fe40003f2e200 */
[----:B------:R-:W-:-:S05]  /*29a0*/  LOP3.LUT R35, R35, 0x800fffff, R33, 0xf8, !PT ;  /* 0x800fffff23237812 */ /* 0x000fca00078ef821 */
[----:B------:R-:W-:-:S06]  /*29b0*/  DFMA R36, R36, R44, R36 ;  /* 0x0000002c2424722b */ /* 0x000fcc0000000024 */
[----:B------:R-:W-:Y:S05]  /*29c0*/  @P1 BRA `(.L_x_73) ;  /* 0x0000000000201947 */ /* 0x000fea0003800000 */
[----:B------:R-:W-:Y:S01]  /*29d0*/  LOP3.LUT R11, R31, 0x7ff00000, RZ, 0xc0, !PT ;  /* 0x7ff000001f0b7812 */ /* 0x000fe200078ec0ff */
[----:B------:R-:W-:-:S03]  /*29e0*/  IMAD.MOV.U32 R44, RZ, RZ, RZ ;  /* 0x000000ffff2c7224 */ /* 0x000fc600078e00ff */
[----:B------:R-:W-:-:S04]  /*29f0*/  ISETP.GE.U32.AND P1, PT, R8, R11, PT ;  /* 0x0000000b0800720c */ /* 0x000fc80003f26070 */
[----:B------:R-:W-:-:S04]  /*2a00*/  SEL R11, R10, 0x63400000, !P1 ;  /* 0x634000000a0b7807 */ /* 0x000fc80004800000 */
[----:B------:R-:W-:-:S04]  /*2a10*/  LOP3.LUT R11, R11, 0x80000000, R33, 0xf8, !PT ;  /* 0x800000000b0b7812 */ /* 0x000fc800078ef821 */
[----:B------:R-:W-:-:S06]  /*2a20*/  LOP3.LUT R45, R11, 0x100000, RZ, 0xfc, !PT ;  /* 0x001000000b2d7812 */ /* 0x000fcc00078efcff */
[----:B------:R-:W-:-:S10]  /*2a30*/  DFMA R34, R34, 2, -R44 ;  /* 0x400000002222782b */ /* 0x000fd4000000082c */
[----:B------:R-:W-:-:S07]  /*2a40*/  LOP3.LUT R11, R35, 0x7ff00000, RZ, 0xc0, !PT ;  /* 0x7ff00000230b7812 */ /* 0x000fce00078ec0ff */
.L_x_73:
[----:B------:R-:W-:Y:S01]  /*2a50*/  VIADD R13, R11, 0xffffffff ;  /* 0xffffffff0b0d7836 */ /* 0x000fe20000000000 */
[----:B------:R-:W-:Y:S01]  /*2a60*/  @!P0 LOP3.LUT R12, R29, 0x7ff00000, RZ, 0xc0, !PT ;  /* 0x7ff000001d0c8812 */ /* 0x000fe200078ec0ff */
[----:B------:R-:W-:-:S03]  /*2a70*/  DMUL R46, R36, R34 ;  /* 0x00000022242e7228 */ /* 0x000fc60000000000 */
[----:B------:R-:W-:Y:S01]  /*2a80*/  ISETP.GT.U32.AND P0, PT, R13, 0x7feffffe, PT ;  /* 0x7feffffe0d00780c */ /* 0x000fe20003f04070 */
[----:B------:R-:W-:-:S04]  /*2a90*/  VIADD R13, R12, 0xffffffff ;  /* 0xffffffff0c0d7836 */ /* 0x000fc80000000000 */
[----:B------:R-:W-:Y:S01]  /*2aa0*/  DFMA R44, R46, -R28, R34 ;  /* 0x8000001c2e2c722b */ /* 0x000fe20000000022 */
[----:B------:R-:W-:-:S07]  /*2ab0*/  ISETP.GT.U32.OR P0, PT, R13, 0x7feffffe, P0 ;  /* 0x7feffffe0d00780c */ /* 0x000fce0000704470 */
[----:B------:R-:W-:-:S06]  /*2ac0*/  DFMA R36, R36, R44, R46 ;  /* 0x0000002c2424722b */ /* 0x000fcc000000002e */
        /* <DEDUP_REMOVED lines=12> */
[----:B------:R-:W-:-:S06]  /*2b90*/  DFMA R28, R36, -R28, R34 ;  /* 0x8000001c241c722b */ /* 0x000fcc0000000022 */
[----:B------:R-:W-:-:S04]  /*2ba0*/  MOV R28, RZ ;  /* 0x000000ff001c7202 */ /* 0x000fc80000000f00 */
[C---:B------:R-:W-:Y:S02]  /*2bb0*/  FSETP.NEU.AND P0, PT, R29.reuse, RZ, PT ;  /* 0x000000ff1d00720b */ /* 0x040fe40003f0d000 */
[----:B------:R-:W-:-:S04]  /*2bc0*/  LOP3.LUT R30, R29, 0x80000000, R31, 0x48, !PT ;  /* 0x800000001d1e7812 */ /* 0x000fc800078e481f */
[----:B------:R-:W-:-:S07]  /*2bd0*/  LOP3.LUT R29, R30, R13, RZ, 0xfc, !PT ;  /* 0x0000000d1e1d7212 */ /* 0x000fce00078efcff */
[----:B------:R-:W-:Y:S05]  /*2be0*/  @!P0 BRA `(.L_x_75) ;  /* 0x0000000000908947 */ /* 0x000fea0003800000 */
[----:B------:R-:W-:Y:S01]  /*2bf0*/  IMAD.MOV R13, RZ, RZ, -R11 ;  /* 0x000000ffff0d7224 */ /* 0x000fe200078e0a0b */
[----:B------:R-:W-:Y:S01]  /*2c00*/  IADD3 R11, PT, PT, -R11, -0x43300000, RZ ;  /* 0xbcd000000b0b7810 */ /* 0x000fe20007ffe1ff */
[----:B------:R-:W-:-:S06]  /*2c10*/  IMAD.MOV.U32 R12, RZ, RZ, RZ ;  /* 0x000000ffff0c7224 */ /* 0x000fcc00078e00ff */
[----:B------:R-:W-:Y:S02]  /*2c20*/  DFMA R12, R44, -R12, R36 ;  /* 0x8000000c2c0c722b */ /* 0x000fe40000000024 */
[----:B------:R-:W-:-:S08]  /*2c30*/  DMUL.RP R36, R36, R28 ;  /* 0x0000001c24247228 */ /* 0x000fd00000008000 */
[----:B------:R-:W-:Y:S02]  /*2c40*/  FSETP.NEU.AND P0, PT, |R13|, R11, PT ;  /* 0x0000000b0d00720b */ /* 0x000fe40003f0d200 */
[----:B------:R-:W-:Y:S02]  /*2c50*/  LOP3.LUT R30, R37, R30, RZ, 0x3c, !PT ;  /* 0x0000001e251e7212 */ /* 0x000fe400078e3cff */
[----:B------:R-:W-:Y:S02]  /*2c60*/  FSEL R8, R36, R44, !P0 ;  /* 0x0000002c24087208 */ /* 0x000fe40004000000 */
[----:B------:R-:W-:-:S03]  /*2c70*/  FSEL R11, R30, R45, !P0 ;  /* 0x0000002d1e0b7208 */ /* 0x000fc60004000000 */
[----:B------:R-:W-:Y:S02]  /*2c80*/  IMAD.MOV.U32 R44, RZ, RZ, R8 ;  /* 0x000000ffff2c7224 */ /* 0x000fe400078e0008 */
[----:B------:R-:W-:Y:S01]  /*2c90*/  IMAD.MOV.U32 R45, RZ, RZ, R11 ;  /* 0x000000ffff2d7224 */ /* 0x000fe200078e000b */
[----:B------:R-:W-:Y:S06]  /*2ca0*/  BRA `(.L_x_75) ;  /* 0x0000000000607947 */ /* 0x000fec0003800000 */
.L_x_74:
        /* <DEDUP_REMOVED lines=13> */
[----:B------:R-:W-:Y:S01]  /*2d80*/  @!P0 IMAD.MOV.U32 R45, RZ, RZ, R31 ;  /* 0x000000ffff2d8224 */ /* 0x000fe200078e001f */
[----:B------:R-:W-:Y:S01]  /*2d90*/  @P0 MOV R45, R8 ;  /* 0x00000008002d0202 */ /* 0x000fe20000000f00 */
[----:B------:R-:W-:Y:S01]  /*2da0*/  @P0 IMAD.MOV.U32 R44, RZ, RZ, RZ ;  /* 0x000000ffff2c0224 */ /* 0x000fe200078e00ff */
[----:B------:R-:W-:Y:S06]  /*2db0*/  BRA `(.L_x_75) ;  /* 0x00000000001c7947 */ /* 0x000fec0003800000 */
.L_x_77:
[----:B------:R-:W-:Y:S01]  /*2dc0*/  LOP3.LUT R11, R31, 0x80000, RZ, 0xfc, !PT ;  /* 0x000800001f0b7812 */ /* 0x000fe200078efcff */
[----:B------:R-:W-:-:S04]  /*2dd0*/  IMAD.MOV.U32 R44, RZ, RZ, R30 ;  /* 0x000000ffff2c7224 */ /* 0x000fc800078e001e */
[----:B------:R-:W-:Y:S01]  /*2de0*/  IMAD.MOV.U32 R45, RZ, RZ, R11 ;  /* 0x000000ffff2d7224 */ /* 0x000fe200078e000b */
[----:B------:R-:W-:Y:S06]  /*2df0*/  BRA `(.L_x_75) ;  /* 0x00000000000c7947 */ /* 0x000fec0003800000 */
.L_x_76:
[----:B------:R-:W-:Y:S01]  /*2e00*/  LOP3.LUT R11, R33, 0x80000, RZ, 0xfc, !PT ;  /* 0x00080000210b7812 */ /* 0x000fe200078efcff */
[----:B------:R-:W-:-:S04]  /*2e10*/  IMAD.MOV.U32 R44, RZ, RZ, R32 ;  /* 0x000000ffff2c7224 */ /* 0x000fc800078e0020 */
[----:B------:R-:W-:-:S07]  /*2e20*/  IMAD.MOV.U32 R45, RZ, RZ, R11 ;  /* 0x000000ffff2d7224 */ /* 0x000fce00078e000b */
.L_x_75:
[----:B------:R-:W-:Y:S02]  /*2e30*/  IMAD.MOV.U32 R12, RZ, RZ, R0 ;  /* 0x000000ffff0c7224 */ /* 0x000fe400078e0000 */
[----:B------:R-:W-:Y:S02]  /*2e40*/  IMAD.MOV.U32 R13, RZ, RZ, 0x0 ;  /* 0x00000000ff0d7424 */ /* 0x000fe400078e00ff */
[----:B------:R-:W-:Y:S02]  /*2e50*/  IMAD.MOV.U32 R10, RZ, RZ, R44 ;  /* 0x000000ffff0a7224 */ /* 0x000fe400078e002c */
[----:B------:R-:W-:Y:S01]  /*2e60*/  IMAD.MOV.U32 R11, RZ, RZ, R45 ;  /* 0x000000ffff0b7224 */ /* 0x000fe200078e002d */
[----:B------:R-:W-:Y:S06]  /*2e70*/  RET.REL.NODEC R12 `(_Z20build_poisson_systemiiddPdS_S_S_S_) ;  /* 0xffffffd00c607950 */ /* 0x000fec0003c3ffff */
.L_x_78:
        /* <DEDUP_REMOVED lines=16> */
.L_x_148:


//--------------------- .text._Z8comp_RHSiidddPdS_S_ --------------------------
	.section	.text._Z8comp_RHSiidddPdS_S_,"ax",@progbits
	.align	128
        .global         _Z8comp_RHSiidddPdS_S_
        .type           _Z8comp_RHSiidddPdS_S_,@function
        .size           _Z8comp_RHSiidddPdS_S_,(.L_x_149 - _Z8comp_RHSiidddPdS_S_)
        .other          _Z8comp_RHSiidddPdS_S_,@"STO_CUDA_ENTRY STV_DEFAULT"
_Z8comp_RHSiidddPdS_S_:
.text._Z8comp_RHSiidddPdS_S_:
[----:B------:R-:W-:Y:S01]  /*0000*/  LDC R1, c[0x0][0x37c] ;  /* 0x0000df00ff017b82 */ /* 0x000fe20000000800 */
[----:B------:R-:W0:Y:S07]  /*0010*/  S2R R5, SR_TID.X ;  /* 0x0000000000057919 */ /* 0x000e2e0000002100 */
[----:B------:R-:W1:Y:S08]  /*0020*/  LDC.64 R2, c[0x0][0x380] ;  /* 0x0000e000ff027b82 */ /* 0x000e700000000a00 */
[----:B------:R-:W0:Y:S08]  /*0030*/  S2UR UR4, SR_CTAID.X ;  /* 0x00000000000479c3 */ /* 0x000e300000002500 */
[----:B------:R-:W0:Y:S01]  /*0040*/  LDC R0, c[0x0][0x360] ;  /* 0x0000d800ff007b82 */ /* 0x000e220000000800 */
[----:B-1----:R-:W-:-:S02]  /*0050*/  VIADD R4, R3, 0x2 ;  /* 0x0000000203047836 */ /* 0x002fc40000000000 */
[----:B------:R-:W-:-:S04]  /*0060*/  VIADD R3, R2, 0x2 ;  /* 0x0000000202037836 */ /* 0x000fc80000000000 */
[----:B------:R-:W-:Y:S02]  /*0070*/  IMAD R4, R3, R4, RZ ;  /* 0x0000000403047224 */ /* 0x000fe400078e02ff */
[----:B0-----:R-:W-:Y:S02]  /*0080*/  IMAD R0, R0, UR4, R5 ;  /* 0x0000000400007c24 */ /* 0x001fe4000f8e0205 */
[----:B------:R-:W-:-:S05]  /*0090*/  VIADD R5, R2, 0x1 ;  /* 0x0000000102057836 */ /* 0x000fca0000000000 */
[----:B------:R-:W-:-:S04]  /*00a0*/  ISETP.GT.AND P0, PT, R0, R5, PT ;  /* 0x000000050000720c */ /* 0x000fc80003f04270 */
[----:B------:R-:W-:-:S13]  /*00b0*/  ISETP.GE.OR P0, PT, R0, R4, !P0 ;  /* 0x000000040000720c */ /* 0x000fda0004706670 */
[----:B------:R-:W-:Y:S05]  /*00c0*/  @P0 EXIT ;  /* 0x000000000000094d */ /* 0x000fea0003800000 */
[----:B------:R-:W-:-:S05]  /*00d0*/  IMAD.IADD R5, R4, 0x1, -R3 ;  /* 0x0000000104057824 */ /* 0x000fca00078e0a03 */
[----:B------:R-:W-:-:S13]  /*00e0*/  ISETP.GE.AND P0, PT, R0, R5, PT ;  /* 0x000000050000720c */ /* 0x000fda0003f06270 */
[----:B------:R-:W-:Y:S05]  /*00f0*/  @P0 EXIT ;  /* 0x000000000000094d */ /* 0x000fea0003800000 */
        /* <DEDUP_REMOVED lines=20> */
[----:B------:R-:W-:-:S05]  /*0240*/  @!P1 IMAD.IADD R5, R5, 0x1, -R8 ;  /* 0x0000000105059824 */ /* 0x000fca00078e0a08 */
[----:B------:R-:W-:Y:S02]  /*0250*/  @!P2 IADD3 R5, PT, PT, -R5, RZ, RZ ;  /* 0x000000ff0505a210 */ /* 0x000fe40007ffe1ff */
[----:B------:R-:W-:-:S04]  /*0260*/  @!P0 LOP3.LUT R5, RZ, R3, RZ, 0x33, !PT ;  /* 0x00000003ff058212 */ /* 0x000fc800078e33ff */
[----:B------:R-:W-:-:S04]  /*0270*/  ISETP.GT.AND P0, PT, R5, R2, PT ;  /* 0x000000020500720c */ /* 0x000fc80003f04270 */
[----:B------:R-:W-:-:S13]  /*0280*/  ISETP.LT.OR P0, PT, R5, 0x1, P0 ;  /* 0x000000010500780c */ /* 0x000fda0000701670 */
[----:B------:R-:W-:Y:S05]  /*0290*/  @P0 EXIT ;  /* 0x000000000000094d */ /* 0x000fea0003800000 */
[----:B------:R-:W0:Y:S01]  /*02a0*/  LDC.64 R2, c[0x0][0x3a8] ;  /* 0x0000ea00ff027b82 */ /* 0x000e220000000a00 */
[----:B------:R-:W1:Y:S01]  /*02b0*/  LDCU.64 UR4, c[0x0][0x358] ;  /* 0x00006b00ff0477ac */ /* 0x000e620008000a00 */
[----:B------:R-:W2:Y:S06]  /*02c0*/  LDCU UR6, c[0x0][0x38c] ;  /* 0x00007180ff0677ac */ /* 0x000eac0008000800 */
[----:B------:R-:W3:Y:S01]  /*02d0*/  LDC.64 R12, c[0x0][0x388] ;  /* 0x0000e200ff0c7b82 */ /* 0x000ee20000000a00 */
[----:B0-----:R-:W-:-:S05]  /*02e0*/  IMAD.WIDE R2, R0, 0x8, R2 ;  /* 0x0000000800027825 */ /* 0x001fca00078e0202 */
[----:B-1----:R-:W4:Y:S04]  /*02f0*/  LDG.E.64 R4, desc[UR4][R2.64] ;  /* 0x0000000402047981 */ /* 0x002f28000c1e1b00 */
[----:B------:R-:W4:Y:S01]  /*0300*/  LDG.E.64 R6, desc[UR4][R2.64+-0x8] ;  /* 0xfffff80402067981 */ /* 0x000f22000c1e1b00 */
[----:B--2---:R-:W3:Y:S01]  /*0310*/  MUFU.RCP64H R9, UR6 ;  /* 0x0000000600097d08 */ /* 0x004ee20008001800 */
[----:B------:R-:W-:Y:S01]  /*0320*/  IMAD.MOV.U32 R8, RZ, RZ, 0x1 ;  /* 0x00000001ff087424 */ /* 0x000fe200078e00ff */
[----:B------:R-:W-:Y:S05]  /*0330*/  BSSY.RECONVERGENT B0, `(.L_x_79) ;  /* 0x0000017000007945 */ /* 0x000fea0003800200 */
[----:B---3--:R-:W-:-:S08]  /*0340*/  DFMA R10, R8, -R12, 1 ;  /* 0x3ff00000080a742b */ /* 0x008fd0000000080c */
[----:B------:R-:W-:-:S08]  /*0350*/  DFMA R10, R10, R10, R10 ;  /* 0x0000000a0a0a722b */ /* 0x000fd0000000000a */
[----:B------:R-:W-:-:S08]  /*0360*/  DFMA R10, R8, R10, R8 ;  /* 0x0000000a080a722b */ /* 0x000fd00000000008 */
[----:B------:R-:W-:-:S08]  /*0370*/  DFMA R8, R10, -R12, 1 ;  /* 0x3ff000000a08742b */ /* 0x000fd0000000080c */
[----:B------:R-:W-:Y:S02]  /*0380*/  DFMA R8, R10, R8, R10 ;  /* 0x000000080a08722b */ /* 0x000fe4000000000a */
[----:B----4-:R-:W-:-:S08]  /*0390*/  DADD R4, R4, -R6 ;  /* 0x0000000004047229 */ /* 0x010fd00000000806 */
[----:B------:R-:W-:Y:S02]  /*03a0*/  DMUL R2, R4, R8 ;  /* 0x0000000804027228 */ /* 0x000fe40000000000 */
[----:B------:R-:W-:-:S06]  /*03b0*/  FSETP.GEU.AND P1, PT, |R5|, 6.5827683646048100446e-37, PT ;  /* 0x036000000500780b */ /* 0x000fcc0003f2e200 */
        /* <DEDUP_REMOVED lines=11> */
[----:B------:R-:W-:Y:S05]  /*0470*/  CALL.REL.NOINC `($__internal_5_$__cuda_sm20_div_rn_f64_full) ;  /* 0x00000004000c7944 */ /* 0x000fea0003c00000 */
[----:B------:R-:W-:Y:S02]  /*0480*/  IMAD.MOV.U32 R2, RZ, RZ, R4 ;  /* 0x000000ffff027224 */ /* 0x000fe400078e0004 */
[----:B------:R-:W-:-:S07]  /*0490*/  IMAD.MOV.U32 R3, RZ, RZ, R5 ;  /* 0x000000ffff037224 */ /* 0x000fce00078e0005 */
.L_x_80:
[----:B------:R-:W-:Y:S05]  /*04a0*/  BSYNC.RECONVERGENT B0 ;  /* 0x0000000000007941 */ /* 0x000fea0003800200 */
.L_x_79:
[----:B------:R-:W0:Y:S01]  /*04b0*/  LDC.64 R4, c[0x0][0x3b0] ;  /* 0x0000ec00ff047b82 */ /* 0x000e220000000a00 */
[----:B------:R-:W1:Y:S07]  /*04c0*/  LDCU UR6, c[0x0][0x394] ;  /* 0x00007280ff0677ac */ /* 0x000e6e0008000800 */
[----:B------:R-:W2:Y:S08]  /*04d0*/  LDC R7, c[0x0][0x380] ;  /* 0x0000e000ff077b82 */ /* 0x000eb00000000800 */
[----:B------:R-:W3:Y:S01]  /*04e0*/  LDC.64 R14, c[0x0][0x390] ;  /* 0x0000e400ff0e7b82 */ /* 0x000ee20000000a00 */
[----:B0-----:R-:W-:-:S04]  /*04f0*/  IMAD.WIDE R4, R0, 0x8, R4 ;  /* 0x0000000800047825 */ /* 0x001fc800078e0204 */
[----:B--2---:R-:W-:Y:S02]  /*0500*/  IMAD.WIDE R6, R7, 0x8, R4 ;  /* 0x0000000807067825 */ /* 0x004fe400078e0204 */
[----:B------:R-:W2:Y:S04]  /*0510*/  LDG.E.64 R4, desc[UR4][R4.64] ;  /* 0x0000000404047981 */ /* 0x000ea8000c1e1b00 */
[----:B------:R-:W2:Y:S01]  /*0520*/  LDG.E.64 R6, desc[UR4][R6.64+0x10] ;  /* 0x0000100406067981 */ /* 0x000ea2000c1e1b00 */
[----:B-1----:R-:W3:Y:S01]  /*0530*/  MUFU.RCP64H R9, UR6 ;  /* 0x0000000600097d08 */ /* 0x002ee20008001800 */
[----:B------:R-:W-:Y:S01]  /*0540*/  IMAD.MOV.U32 R8, RZ, RZ, 0x1 ;  /* 0x00000001ff087424 */ /* 0x000fe200078e00ff */
[----:B------:R-:W-:Y:S05]  /*0550*/  BSSY.RECONVERGENT B0, `(.L_x_81) ;  /* 0x0000015000007945 */ /* 0x000fea0003800200 */
[----:B---3--:R-:W-:-:S08]  /*0560*/  DFMA R10, R8, -R14, 1 ;  /* 0x3ff00000080a742b */ /* 0x008fd0000000080e */
[----:B------:R-:W-:-:S08]  /*0570*/  DFMA R10, R10, R10, R10 ;  /* 0x0000000a0a0a722b */ /* 0x000fd0000000000a */
[----:B------:R-:W-:-:S08]  /*0580*/  DFMA R10, R8, R10, R8 ;  /* 0x0000000a080a722b */ /* 0x000fd00000000008 */
[----:B------:R-:W-:-:S08]  /*0590*/  DFMA R12, R10, -R14, 1 ;  /* 0x3ff000000a0c742b */ /* 0x000fd0000000080e */
[----:B------:R-:W-:Y:S02]  /*05a0*/  DFMA R12, R10, R12, R10 ;  /* 0x0000000c0a0c722b */ /* 0x000fe4000000000a */
[----:B--2---:R-:W-:-:S08]  /*05b0*/  DADD R8, R4, -R6 ;  /* 0x0000000004087229 */ /* 0x004fd00000000806 */
        /* <DEDUP_REMOVED lines=9> */
[----:B------:R-:W-:Y:S02]  /*0650*/  MOV R11, R9 ;  /* 0x00000009000b7202 */ /* 0x000fe40000000f00 */
[----:B------:R-:W-:Y:S01]  /*0660*/  MOV R12, 0x6a0 ;  /* 0x000006a0000c7802 */ /* 0x000fe20000000f00 */
[----:B0-----:R-:W-:Y:S02]  /*0670*/  IMAD.U32 R8, RZ, RZ, UR6 ;  /* 0x00000006ff087e24 */ /* 0x001fe4000f8e00ff */
[----:B------:R-:W-:-:S07]  /*0680*/  IMAD.U32 R9, RZ, RZ, UR7 ;  /* 0x00000007ff097e24 */ /* 0x000fce000f8e00ff */
[----:B------:R-:W-:Y:S05]  /*0690*/  CALL.REL.NOINC `($__internal_5_$__cuda_sm20_div_rn_f64_full) ;  /* 0x0000000000847944 */ /* 0x000fea0003c00000 */
.L_x_82:
[----:B------:R-:W-:Y:S05]  /*06a0*/  BSYNC.RECONVERGENT B0 ;  /* 0x0000000000007941 */ /* 0x000fea0003800200 */
.L_x_81:
[----:B------:R-:W0:Y:S01]  /*06b0*/  LDCU UR6, c[0x0][0x39c] ;  /* 0x00007380ff0677ac */ /* 0x000e220008000800 */
[----:B------:R-:W1:Y:S01]  /*06c0*/  LDC.64 R10, c[0x0][0x398] ;  /* 0x0000e600ff0a7b82 */ /* 0x000e620000000a00 */
[----:B------:R-:W-:Y:S01]  /*06d0*/  IMAD.MOV.U32 R6, RZ, RZ, 0x1 ;  /* 0x00000001ff067424 */ /* 0x000fe200078e00ff */
[----:B------:R-:W-:Y:S01]  /*06e0*/  DADD R12, R4, R2 ;  /* 0x00000000040c7229 */ /* 0x000fe20000000002 */
[----:B------:R-:W-:Y:S09]  /*06f0*/  BSSY.RECONVERGENT B0, `(.L_x_83) ;  /* 0x0000017000007945 */ /* 0x000ff20003800200 */
[----:B------:R-:W-:Y:S01]  /*0700*/  FSETP.GEU.AND P1, PT, |R13|, 6.5827683646048100446e-37, PT ;  /* 0x036000000d00780b */ /* 0x000fe20003f2e200 */
[----:B0-----:R-:W1:Y:S02]  /*0710*/  MUFU.RCP64H R7, UR6 ;  /* 0x0000000600077d08 */ /* 0x001e640008001800 */
[----:B-1----:R-:W-:-:S08]  /*0720*/  DFMA R8, R6, -R10, 1 ;  /* 0x3ff000000608742b */ /* 0x002fd0000000080a */
[----:B------:R-:W-:-:S08]  /*0730*/  DFMA R8, R8, R8, R8 ;  /* 0x000000080808722b */ /* 0x000fd00000000008 */
[----:B------:R-:W-:-:S08]  /*0740*/  DFMA R8, R6, R8, R6 ;  /* 0x000000080608722b */ /* 0x000fd00000000006 */
[----:B------:R-:W-:-:S08]  /*0750*/  DFMA R6, R8, -R10, 1 ;  /* 0x3ff000000806742b */ /* 0x000fd0000000080a */
[----:B------:R-:W-:-:S08]  /*0760*/  DFMA R6, R8, R6, R8 ;  /* 0x000000060806722b */ /* 0x000fd00000000008 */
[----:B------:R-:W-:-:S08]  /*0770*/  DMUL R2, R12, R6 ;  /* 0x000000060c027228 */ /* 0x000fd00000000000 */
        /* <DEDUP_REMOVED lines=12> */
[----:B------:R-:W-:Y:S01]  /*0840*/  IMAD.MOV.U32 R2, RZ, RZ, R4 ;  /* 0x000000ffff027224 */ /* 0x000fe200078e0004 */
[----:B------:R-:W-:-:S07]  /*0850*/  MOV R3, R5 ;  /* 0x0000000500037202 */ /* 0x000fce0000000f00 */
.L_x_84:
[----:B------:R-:W-:Y:S05]  /*0860*/  BSYNC.RECONVERGENT B0 ;  /* 0x0000000000007941 */ /* 0x000fea0003800200 */
.L_x_83:
[----:B------:R-:W0:Y:S02]  /*0870*/  LDC.64 R4, c[0x0][0x3a0] ;  /* 0x0000e800ff047b82 */ /* 0x000e240000000a00 */
[----:B0-----:R-:W-:-:S05]  /*0880*/  IMAD.WIDE R4, R0, 0x8, R4 ;  /* 0x0000000800047825 */ /* 0x001fca00078e0204 */
[----:B------:R-:W-:Y:S01]  /*0890*/  STG.E.64 desc[UR4][R4.64], R2 ;  /* 0x0000000204007986 */ /* 0x000fe2000c101b04 */
[----:B------:R-:W-:Y:S05]  /*08a0*/  EXIT ;  /* 0x000000000000794d */ /* 0x000fea0003800000 */
        .weak           $__internal_5_$__cuda_sm20_div_rn_f64_full
        .type           $__internal_5_$__cuda_sm20_div_rn_f64_full,@function
        .size           $__internal_5_$__cuda_sm20_div_rn_f64_full,(.L_x_149 - $__internal_5_$__cuda_sm20_div_rn_f64_full)
$__internal_5_$__cuda_sm20_div_rn_f64_full:
[C---:B------:R-:W-:Y:S01]  /*08b0*/  FSETP.GEU.AND P0, PT, |R9|.reuse, 1.469367938527859385e-39, PT ;  /* 0x001000000900780b */ /* 0x040fe20003f0e200 */
[----:B------:R-:W-:Y:S01]  /*08c0*/  IMAD.MOV.U32 R18, RZ, RZ, 0x1 ;  /* 0x00000001ff127424 */ /* 0x000fe200078e00ff */
[----:B------:R-:W-:Y:S01]  /*08d0*/  LOP3.LUT R6, R9, 0x800fffff, RZ, 0xc0, !PT ;  /* 0x800fffff09067812 */ /* 0x000fe200078ec0ff */
[----:B------:R-:W-:Y:S01]  /*08e0*/  BSSY.RECONVERGENT B1, `(.L_x_85) ;  /* 0x0000055000017945 */ /* 0x000fe20003800200 */
[C---:B------:R-:W-:Y:S02]  /*08f0*/  FSETP.GEU.AND P2, PT, |R11|.reuse, 1.469367938527859385e-39, PT ;  /* 0x001000000b00780b */ /* 0x040fe40003f4e200 */
[----:B------:R-:W-:Y:S01]  /*0900*/  LOP3.LUT R7, R6, 0x3ff00000, RZ, 0xfc, !PT ;  /* 0x3ff0000006077812 */ /* 0x000fe200078efcff */
[----:B------:R-:W-:Y:S01]  /*0910*/  IMAD.MOV.U32 R6, RZ, RZ, R8 ;  /* 0x000000ffff067224 */ /* 0x000fe200078e0008 */
[----:B------:R-:W-:Y:S02]  /*0920*/  LOP3.LUT R13, R11, 0x7ff00000, RZ, 0xc0, !PT ;  /* 0x7ff000000b0d7812 */ /* 0x000fe400078ec0ff */
[----:B------:R-:W-:-:S03]  /*0930*/  LOP3.LUT R16, R9, 0x7ff00000, RZ, 0xc0, !PT ;  /* 0x7ff0000009107812 */ /* 0x000fc600078ec0ff */
[----:B------:R-:W-:Y:S01]  /*0940*/  @!P0 DMUL R6, R8, 8.98846567431157953865e+307 ;  /* 0x7fe0000008068828 */ /* 0x000fe20000000000 */
[----:B------:R-:W-:-:S03]  /*0950*/  ISETP.GE.U32.AND P1, PT, R13, R16, PT ;  /* 0x000000100d00720c */ /* 0x000fc60003f26070 */
[----:B------:R-:W-:Y:S01]  /*0960*/  @!P2 LOP3.LUT R14, R9, 0x7ff00000, RZ, 0xc0, !PT ;  /* 0x7ff00000090ea812 */ /* 0x000fe200078ec0ff */
[----:B------:R-:W-:Y:S01]  /*0970*/  @!P2 IMAD.MOV.U32 R20, RZ, RZ, RZ ;  /* 0x000000ffff14a224 */ /* 0x000fe200078e00ff */
[----:B------:R-:W0:Y:S02]  /*0980*/  MUFU.RCP64H R19, R7 ;  /* 0x0000000700137308 */ /* 0x000e240000001800 */
[----:B------:R-:W-:Y:S01]  /*0990*/  @!P2 ISETP.GE.U32.AND P3, PT, R13, R14, PT ;  /* 0x0000000e0d00a20c */ /* 0x000fe20003f66070 */
[----:B------:R-:W-:-:S05]  /*09a0*/  IMAD.MOV.U32 R14, RZ, RZ, 0x1ca00000 ;  /* 0x1ca00000ff0e7424 */ /* 0x000fca00078e00ff */
[----:B------:R-:W-:-:S04]  /*09b0*/  @!P2 SEL R15, R14, 0x63400000, !P3 ;  /* 0x634000000e0fa807 */ /* 0x000fc80005800000 */
        /* <DEDUP_REMOVED lines=10> */
[----:B------:R-:W-:Y:S01]  /*0a60*/  DFMA R18, R18, R22, R18 ;  /* 0x000000161212722b */ /* 0x000fe20000000012 */
[----:B------:R-:W-:Y:S02]  /*0a70*/  IMAD.MOV.U32 R23, RZ, RZ, R13 ;  /* 0x000000ffff177224 */ /* 0x000fe400078e000d */
[----:B------:R-:W-:Y:S01]  /*0a80*/  IMAD.MOV.U32 R22, RZ, RZ, R16 ;  /* 0x000000ffff167224 */ /* 0x000fe200078e0010 */
[----:B------:R-:W-:Y:S02]  /*0a90*/  @!P0 LOP3.LUT R22, R7, 0x7ff00000, RZ, 0xc0, !PT ;  /* 0x7ff0000007168812 */ /* 0x000fe400078ec0ff */
[----:B------:R-:W-:Y:S02]  /*0aa0*/  @!P2 LOP3.LUT R23, R5, 0x7ff00000, RZ, 0xc0, !PT ;  /* 0x7ff000000517a812 */ /* 0x000fe400078ec0ff */
[----:B------:R-:W-:Y:S01]  /*0ab0*/  DMUL R20, R18, R4 ;  /* 0x0000000412147228 */ /* 0x000fe20000000000 */
[----:B------:R-:W-:Y:S02]  /*0ac0*/  IADD3 R24, PT, PT, R22, -0x1, RZ ;  /* 0xffffffff16187810 */ /* 0x000fe40007ffe0ff */
[----:B------:R-:W-:-:S05]  /*0ad0*/  VIADD R15, R23, 0xffffffff ;  /* 0xffffffff170f7836 */ /* 0x000fca0000000000 */
[----:B------:R-:W-:Y:S01]  /*0ae0*/  DFMA R16, R20, -R6, R4 ;  /* 0x800000061410722b */ /* 0x000fe20000000004 */
[----:B------:R-:W-:-:S04]  /*0af0*/  ISETP.GT.U32.AND P0, PT, R15, 0x7feffffe, PT ;  /* 0x7feffffe0f00780c */ /* 0x000fc80003f04070 */
[----:B------:R-:W-:-:S03]  /*0b00*/  ISETP.GT.U32.OR P0, PT, R24, 0x7feffffe, P0 ;  /* 0x7feffffe1800780c */ /* 0x000fc60000704470 */
[----:B------:R-:W-:-:S10]  /*0b10*/  DFMA R16, R18, R16, R20 ;  /* 0x000000101210722b */ /* 0x000fd40000000014 */
        /* <DEDUP_REMOVED lines=28> */
.L_x_86:
        /* <DEDUP_REMOVED lines=11> */
[----:B------:R-:W-:Y:S02]  /*0d90*/  @P0 LOP3.LUT R4, R15, 0x7ff00000, RZ, 0xfc, !PT ;  /* 0x7ff000000f040812 */ /* 0x000fe400078efcff */
[----:B------:R-:W-:Y:S01]  /*0da0*/  @!P0 MOV R14, RZ ;  /* 0x000000ff000e8202 */ /* 0x000fe20000000f00 */
[----:B------:R-:W-:Y:S02]  /*0db0*/  @P0 IMAD.MOV.U32 R14, RZ, RZ, RZ ;  /* 0x000000ffff0e0224 */ /* 0x000fe400078e00ff */
[----:B------:R-:W-:Y:S01]  /*0dc0*/  @P0 IMAD.MOV.U32 R15, RZ, RZ, R4 ;  /* 0x000000ffff0f0224 */ /* 0x000fe200078e0004 */
[----:B------:R-:W-:Y:S06]  /*0dd0*/  BRA `(.L_x_87) ;  /* 0x0000000000147947 */ /* 0x000fec0003800000 */
.L_x_89:
[----:B------:R-:W-:Y:S01]  /*0de0*/  LOP3.LUT R15, R9, 0x80000, RZ, 0xfc, !PT ;  /* 0x00080000090f7812 */ /* 0x000fe200078efcff */
[----:B------:R-:W-:Y:S01]  /*0df0*/  IMAD.MOV.U32 R14, RZ, RZ, R8 ;  /* 0x000000ffff0e7224 */ /* 0x000fe200078e0008 */
[----:B------:R-:W-:Y:S06]  /*0e00*/  BRA `(.L_x_87) ;  /* 0x0000000000087947 */ /* 0x000fec0003800000 */
.L_x_88:
[----:B------:R-:W-:Y:S01]  /*0e10*/  LOP3.LUT R15, R11, 0x80000, RZ, 0xfc, !PT ;  /* 0x000800000b0f7812 */ /* 0x000fe200078efcff */
[----:B------:R-:W-:-:S07]  /*0e20*/  IMAD.MOV.U32 R14, RZ, RZ, R10 ;  /* 0x000000ffff0e7224 */ /* 0x000fce00078e000a */
.L_x_87:
[----:B------:R-:W-:Y:S05]  /*0e30*/  BSYNC.RECONVERGENT B1 ;  /* 0x0000000000017941 */ /* 0x000fea0003800200 */
.L_x_85:
[----:B------:R-:W-:Y:S02]  /*0e40*/  IMAD.MOV.U32 R13, RZ, RZ, 0x0 ;  /* 0x00000000ff0d7424 */ /* 0x000fe400078e00ff */
[----:B------:R-:W-:Y:S02]  /*0e50*/  IMAD.MOV.U32 R4, RZ, RZ, R14 ;  /* 0x000000ffff047224 */ /* 0x000fe400078e000e */
[----:B------:R-:W-:Y:S01]  /*0e60*/  IMAD.MOV.U32 R5, RZ, RZ, R15 ;  /* 0x000000ffff057224 */ /* 0x000fe200078e000f */
[----:B------:R-:W-:Y:S06]  /*0e70*/  RET.REL.NODEC R12 `(_Z8comp_RHSiidddPdS_S_) ;  /* 0xfffffff00c607950 */ /* 0x000fec0003c3ffff */
.L_x_90:
        /* <DEDUP_REMOVED lines=16> */
.L_x_149:


//--------------------- .text._Z7comp_FGiidddddddPdS_S_S_ --------------------------
	.section	.text._Z7comp_FGiidddddddPdS_S_S_,"ax",@progbits
	.align	128
        .global         _Z7comp_FGiidddddddPdS_S_S_
        .type           _Z7comp_FGiidddddddPdS_S_S_,@function
        .size           _Z7comp_FGiidddddddPdS_S_S_,(.L_x_150 - _Z7comp_FGiidddddddPdS_S_S_)
        .other          _Z7comp_FGiidddddddPdS_S_S_,@"STO_CUDA_ENTRY STV_DEFAULT"
_Z7comp_FGiidddddddPdS_S_S_:
.text._Z7comp_FGiidddddddPdS_S_S_:
[----:B------:R-:W-:Y:S01]  /*0000*/  LDC R1, c[0x0][0x37c] ;  /* 0x0000df00ff017b82 */ /* 0x000fe20000000800 */
[----:B------:R-:W0:Y:S07]  /*0010*/  S2R R0, SR_TID.X ;  /* 0x0000000000007919 */ /* 0x000e2e0000002100 */
[----:B------:R-:W0:Y:S01]  /*0020*/  S2UR UR4, SR_CTAID.X ;  /* 0x00000000000479c3 */ /* 0x000e220000002500 */
[----:B------:R-:W-:Y:S07]  /*0030*/  BSSY.RECONVERGENT B0, `(.L_x_91) ;  /* 0x0000110000007945 */ /* 0x000fee0003800200 */
[----:B------:R-:W0:Y:S08]  /*0040*/  LDC R9, c[0x0][0x360] ;  /* 0x0000d800ff097b82 */ /* 0x000e300000000800 */
[----:B------:R-:W1:Y:S01]  /*0050*/  LDC.64 R2, c[0x0][0x380] ;  /* 0x0000e000ff027b82 */ /* 0x000e620000000a00 */
[----:B0-----:R-:W-:Y:S01]  /*0060*/  IMAD R9, R9, UR4, R0 ;  /* 0x0000000409097c24 */ /* 0x001fe2000f8e0200 */
[----:B------:R-:W0:Y:S04]  /*0070*/  LDCU.64 UR4, c[0x0][0x358] ;  /* 0x00006b00ff0477ac */ /* 0x000e280008000a00 */
[----:B------:R-:W-:Y:S01]  /*0080*/  SHF.R.S32.HI R42, RZ, 0x1f, R9 ;  /* 0x0000001fff2a7819 */ /* 0x000fe20000011409 */
[----:B-1----:R-:W-:Y:S01]  /*0090*/  VIADD R18, R3, 0x2 ;  /* 0x0000000203127836 */ /* 0x002fe20000000000 */
[----:B------:R-:W-:Y:S01]  /*00a0*/  IADD3 R8, P2, PT, R9, -R2, RZ ;  /* 0x8000000209087210 */ /* 0x000fe20007f5e0ff */
[C---:B------:R-:W-:Y:S01]  /*00b0*/  VIADD R17, R2.reuse, 0x2 ;  /* 0x0000000202117836 */ /* 0x040fe20000000000 */
[----:B------:R-:W-:Y:S01]  /*00c0*/  SHF.R.S32.HI R10, RZ, 0x1f, R2 ;  /* 0x0000001fff0a7819 */ /* 0x000fe20000011402 */
[----:B------:R-:W-:-:S02]  /*00d0*/  VIADD R0, R2, 0x1 ;  /* 0x0000000102007836 */ /* 0x000fc40000000000 */
[----:B------:R-:W-:Y:S02]  /*00e0*/  IMAD R18, R17, R18, RZ ;  /* 0x0000001211127224 */ /* 0x000fe400078e02ff */
[----:B------:R-:W-:Y:S01]  /*00f0*/  IMAD.X R11, R42, 0x1, ~R10, P2 ;  /* 0x000000012a0b7824 */ /* 0x000fe200010e0e0a */
[----:B------:R-:W-:Y:S01]  /*0100*/  ISETP.GT.AND P0, PT, R9, R0, PT ;  /* 0x000000000900720c */ /* 0x000fe20003f04270 */
[----:B------:R-:W-:-:S03]  /*0110*/  IMAD.IADD R4, R18, 0x1, -R17 ;  /* 0x0000000112047824 */ /* 0x000fc600078e0a11 */
[----:B------:R-:W-:-:S04]  /*0120*/  ISETP.LT.AND P0, PT, R9, R18, P0 ;  /* 0x000000120900720c */ /* 0x000fc80000701270 */
[----:B------:R-:W-:-:S13]  /*0130*/  ISETP.GE.OR P1, PT, R9, R4, !P0 ;  /* 0x000000040900720c */ /* 0x000fda0004726670 */
[----:B0-----:R-:W-:Y:S05]  /*0140*/  @P1 BRA `(.L_x_92) ;  /* 0x0000000c00f81947 */ /* 0x001fea0003800000 */
[-C--:B------:R-:W-:Y:S02]  /*0150*/  IABS R6, R17.reuse ;  /* 0x0000001100067213 */ /* 0x080fe40000000000 */
[----:B------:R-:W-:Y:S02]  /*0160*/  IABS R13, R17 ;  /* 0x00000011000d7213 */ /* 0x000fe40000000000 */
[----:B------:R-:W0:Y:S01]  /*0170*/  I2F.RP R3, R6 ;  /* 0x0000000600037306 */ /* 0x000e220000209400 */
[----:B------:R-:W-:Y:S02]  /*0180*/  IABS R12, R9 ;  /* 0x00000009000c7213 */ /* 0x000fe40000000000 */
[----:B------:R-:W-:-:S05]  /*0190*/  ISETP.GE.AND P3, PT, R9, RZ, PT ;  /* 0x000000ff0900720c */ /* 0x000fca0003f66270 */
[----:B0-----:R-:W0:Y:S02]  /*01a0*/  MUFU.RCP R3, R3 ;  /* 0x0000000300037308 */ /* 0x001e240000001000 */
[----:B0-----:R-:W-:Y:S02]  /*01b0*/  VIADD R4, R3, 0xffffffe ;  /* 0x0ffffffe03047836 */ /* 0x001fe40000000000 */
[----:B------:R-:W-:-:S04]  /*01c0*/  IMAD.MOV R3, RZ, RZ, -R13 ;  /* 0x000000ffff037224 */ /* 0x000fc800078e0a0d */
[----:B------:R0:W1:Y:S02]  /*01d0*/  F2I.FTZ.U32.TRUNC.NTZ R5, R4 ;  /* 0x0000000400057305 */ /* 0x000064000021f000 */
[----:B0-----:R-:W-:Y:S02]  /*01e0*/  IMAD.MOV.U32 R4, RZ, RZ, RZ ;  /* 0x000000ffff047224 */ /* 0x001fe400078e00ff */
[----:B-1----:R-:W-:-:S04]  /*01f0*/  IMAD.MOV R7, RZ, RZ, -R5 ;  /* 0x000000ffff077224 */ /* 0x002fc800078e0a05 */
[----:B------:R-:W-:-:S04]  /*0200*/  IMAD R7, R7, R6, RZ ;  /* 0x0000000607077224 */ /* 0x000fc800078e02ff */
[----:B------:R-:W-:-:S06]  /*0210*/  IMAD.HI.U32 R5, R5, R7, R4 ;  /* 0x0000000705057227 */ /* 0x000fcc00078e0004 */
[----:B------:R-:W-:-:S04]  /*0220*/  IMAD.HI.U32 R5, R5, R12, RZ ;  /* 0x0000000c05057227 */ /* 0x000fc800078e00ff */
[----:B------:R-:W-:Y:S02]  /*0230*/  IMAD R3, R5, R3, R12 ;  /* 0x0000000305037224 */ /* 0x000fe400078e020c */
[----:B------:R-:W0:Y:S03]  /*0240*/  LDC.64 R4, c[0x0][0x3c0] ;  /* 0x0000f000ff047b82 */ /* 0x000e260000000a00 */
[----:B------:R-:W-:-:S13]  /*0250*/  ISETP.GT.U32.AND P1, PT, R6, R3, PT ;  /* 0x000000030600720c */ /* 0x000fda0003f24070 */
[----:B------:R-:W-:Y:S01]  /*0260*/  @!P1 IMAD.IADD R3, R3, 0x1, -R6 ;  /* 0x0000000103039824 */ /* 0x000fe200078e0a06 */
[----:B------:R-:W-:-:S04]  /*0270*/  ISETP.NE.AND P1, PT, R17, RZ, PT ;  /* 0x000000ff1100720c */ /* 0x000fc80003f25270 */
[----:B------:R-:W-:-:S13]  /*0280*/  ISETP.GT.U32.AND P2, PT, R6, R3, PT ;  /* 0x000000030600720c */ /* 0x000fda0003f44070 */
[----:B------:R-:W-:-:S04]  /*0290*/  @!P2 IMAD.IADD R3, R3, 0x1, -R6 ;  /* 0x000000010303a824 */ /* 0x000fc800078e0a06 */
[----:B------:R-:W-:-:S04]  /*02a0*/  IMAD.MOV.U32 R7, RZ, RZ, R3 ;  /* 0x000000ffff077224 */ /* 0x000fc800078e0003 */
[----:B------:R-:W-:Y:S01]  /*02b0*/  @!P3 IMAD.MOV R7, RZ, RZ, -R7 ;  /* 0x000000ffff07b224 */ /* 0x000fe200078e0a07 */
[----:B------:R-:W-:-:S04]  /*02c0*/  @!P1 LOP3.LUT R7, RZ, R17, RZ, 0x33, !PT ;  /* 0x00000011ff079212 */ /* 0x000fc800078e33ff */
[----:B------:R-:W-:Y:S01]  /*02d0*/  ISETP.GE.AND P1, PT, R7, R2, PT ;  /* 0x000000020700720c */ /* 0x000fe20003f26270 */
[----:B0-----:R-:W-:-:S03]  /*02e0*/  IMAD.WIDE R2, R9, 0x8, R4 ;  /* 0x0000000809027825 */ /* 0x001fc600078e0204 */
[----:B------:R-:W-:-:S13]  /*02f0*/  ISETP.LT.OR P1, PT, R7, 0x1, P1 ;  /* 0x000000010700780c */ /* 0x000fda0000f21670 */
[----:B------:R-:W-:Y:S05]  /*0300*/  @P1 BRA `(.L_x_93) ;  /* 0x0000000c00681947 */ /* 0x000fea0003800000 */
[----:B------:R-:W0:Y:S01]  /*0310*/  LDCU.64 UR6, c[0x0][0x3c0] ;  /* 0x00007800ff0677ac */ /* 0x000e220008000a00 */
[C---:B------:R-:W-:Y:S01]  /*0320*/  IMAD.SHL.U32 R19, R9.reuse, 0x8, RZ ;  /* 0x0000000809137824 */ /* 0x040fe200078e00ff */
[----:B------:R-:W-:Y:S01]  /*0330*/  SHF.L.U64.HI R43, R9, 0x3, R42 ;  /* 0x00000003092b7819 */ /* 0x000fe2000001022a */
[----:B------:R-:W1:Y:S03]  /*0340*/  LDC.64 R22, c[0x0][0x390] ;  /* 0x0000e400ff167b82 */ /* 0x000e660000000a00 */
[----:B0-----:R-:W-:-:S04]  /*0350*/  IADD3 R6, P1, PT, R19, UR6, RZ ;  /* 0x0000000613067c10 */ /* 0x001fc8000ff3e0ff */
[----:B------:R-:W-:-:S05]  /*0360*/  IADD3.X R7, PT, PT, R43, UR7, RZ, P1, !PT ;  /* 0x000000072b077c10 */ /* 0x000fca0008ffe4ff */
[----:B------:R-:W2:Y:S04]  /*0370*/  LDG.E.64 R28, desc[UR4][R6.64] ;  /* 0x00000004061c7981 */ /* 0x000ea8000c1e1b00 */
[----:B------:R-:W3:Y:S04]  /*0380*/  LDG.E.64 R30, desc[UR4][R6.64+0x8] ;  /* 0x00000804061e7981 */ /* 0x000ee8000c1e1b00 */
[----:B------:R-:W4:Y:S01]  /*0390*/  LDG.E.64 R32, desc[UR4][R6.64+-0x8] ;  /* 0xfffff80406207981 */ /* 0x000f22000c1e1b00 */
[----:B-1----:R-:W-:Y:S01]  /*03a0*/  DMUL R22, R22, R22 ;  /* 0x0000001616167228 */ /* 0x002fe20000000000 */
[----:B------:R-:W-:Y:S01]  /*03b0*/  IMAD.MOV.U32 R2, RZ, RZ, 0x1 ;  /* 0x00000001ff027424 */ /* 0x000fe200078e00ff */
[----:B------:R-:W-:Y:S04]  /*03c0*/  BSSY.RECONVERGENT B1, `(.L_x_94) ;  /* 0x0000015000017945 */ /* 0x000fe80003800200 */
[----:B------:R-:W0:Y:S02]  /*03d0*/  MUFU.RCP64H R3, R23 ;  /* 0x0000001700037308 */ /* 0x000e240000001800 */
[----:B0-----:R-:W-:-:S08]  /*03e0*/  DFMA R4, -R22, R2, 1 ;  /* 0x3ff000001604742b */ /* 0x001fd00000000102 */
[----:B------:R-:W-:-:S08]  /*03f0*/  DFMA R12, R4, R4, R4 ;  /* 0x00000004040c722b */ /* 0x000fd00000000004 */
[----:B------:R-:W-:-:S08]  /*0400*/  DFMA R14, R2, R12, R2 ;  /* 0x0000000c020e722b */ /* 0x000fd00000000002 */
[----:B------:R-:W-:-:S08]  /*0410*/  DFMA R20, -R22, R14, 1 ;  /* 0x3ff000001614742b */ /* 0x000fd0000000010e */
[----:B------:R-:W-:Y:S02]  /*0420*/  DFMA R20, R14, R20, R14 ;  /* 0x000000140e14722b */ /* 0x000fe4000000000e */
[----:B--2---:R-:W-:-:S08]  /*0430*/  DADD R4, R28, R28 ;  /* 0x000000001c047229 */ /* 0x004fd0000000001c */
[----:B---3--:R-:W-:-:S08]  /*0440*/  DADD R2, R30, -R4 ;  /* 0x000000001e027229 */ /* 0x008fd00000000804 */
[----:B----4-:R-:W-:-:S08]  /*0450*/  DADD R12, R32, R2 ;  /* 0x00000000200c7229 */ /* 0x010fd00000000002 */
[----:B------:R-:W-:Y:S02]  /*0460*/  DMUL R2, R12, R20 ;  /* 0x000000140c027228 */ /* 0x000fe40000000000 */
[----:B------:R-:W-:-:S06]  /*0470*/  FSETP.GEU.AND P2, PT, |R13|, 6.5827683646048100446e-37, PT ;  /* 0x036000000d00780b */ /* 0x000fcc0003f4e200 */
[----:B------:R-:W-:-:S08]  /*0480*/  DFMA R14, -R22, R2, R12 ;  /* 0x00000002160e722b */ /* 0x000fd0000000010c */
[----:B------:R-:W-:-:S10]  /*0490*/  DFMA R2, R20, R14, R2 ;  /* 0x0000000e1402722b */ /* 0x000fd40000000002 */
[----:B------:R-:W-:-:S05]  /*04a0*/  FFMA R0, RZ, R23, R3 ;  /* 0x00000017ff007223 */ /* 0x000fca0000000003 */
[----:B------:R-:W-:-:S13]  /*04b0*/  FSETP.GT.AND P1, PT, |R0|, 1.469367938527859385e-39, PT ;  /* 0x001000000000780b */ /* 0x000fda0003f24200 */
[----:B------:R-:W-:Y:S05]  /*04c0*/  @P1 BRA P2, `(.L_x_95) ;  /* 0x0000000000101947 */ /* 0x000fea0001000000 */
[----:B------:R-:W-:-:S07]  /*04d0*/  MOV R0, 0x4f0 ;  /* 0x000004f000007802 */ /* 0x000fce0000000f00 */
[----:B------:R-:W-:Y:S05]  /*04e0*/  CALL.REL.NOINC `($__internal_6_$__cuda_sm20_div_rn_f64_full) ;  /* 0x0000001c00a87944 */ /* 0x000fea0003c00000 */
[----:B------:R-:W-:Y:S02]  /*04f0*/  IMAD.MOV.U32 R2, RZ, RZ, R12 ;  /* 0x000000ffff027224 */ /* 0x000fe400078e000c */
[----:B------:R-:W-:-:S07]  /*0500*/  IMAD.MOV.U32 R3, RZ, RZ, R13 ;  /* 0x000000ffff037224 */ /* 0x000fce00078e000d */
.L_x_95:
[----:B------:R-:W-:Y:S05]  /*0510*/  BSYNC.RECONVERGENT B1 ;  /* 0x0000000000017941 */ /* 0x000fea0003800200 */
.L_x_94:
[----:B------:R-:W0:Y:S01]  /*0520*/  LDC R47, c[0x0][0x380] ;  /* 0x0000e000ff2f7b82 */ /* 0x000e220000000800 */
[----:B------:R-:W1:Y:S07]  /*0530*/  LDCU.64 UR6, c[0x0][0x3c0] ;  /* 0x00007800ff0677ac */ /* 0x000e6e0008000a00 */
[----:B------:R-:W2:Y:S01]  /*0540*/  LDC.64 R22, c[0x0][0x398] ;  /* 0x0000e600ff167b82 */ /* 0x000ea20000000a00 */
[----:B-1----:R-:W-:-:S04]  /*0550*/  LEA R34, P1, R8, UR6, 0x3 ;  /* 0x0000000608227c11 */ /* 0x002fc8000f8218ff */
[----:B------:R-:W-:Y:S01]  /*0560*/  LEA.HI.X R35, R8, UR7, R11, 0x3, P1 ;  /* 0x0000000708237c11 */ /* 0x000fe200088f1c0b */
[C---:B0-----:R-:W-:Y:S01]  /*0570*/  IMAD.SHL.U32 R45, R47.reuse, 0x8, RZ ;  /* 0x000000082f2d7824 */ /* 0x041fe200078e00ff */
[----:B------:R-:W-:-:S04]  /*0580*/  SHF.L.U64.HI R47, R47, 0x3, R10 ;  /* 0x000000032f2f7819 */ /* 0x000fc8000001020a */
[----:B------:R-:W-:Y:S01]  /*0590*/  IADD3 R36, P1, PT, R45, R6, RZ ;  /* 0x000000062d247210 */ /* 0x000fe20007f3e0ff */
[----:B------:R-:W3:Y:S04]  /*05a0*/  LDG.E.64 R34, desc[UR4][R34.64+-0x10] ;  /* 0xfffff00422227981 */ /* 0x000ee8000c1e1b00 */
[----:B------:R-:W-:-:S06]  /*05b0*/  IMAD.X R37, R47, 0x1, R7, P1 ;  /* 0x000000012f257824 */ /* 0x000fcc00008e0607 */
[----:B------:R-:W4:Y:S01]  /*05c0*/  LDG.E.64 R36, desc[UR4][R36.64+0x10] ;  /* 0x0000100424247981 */ /* 0x000f22000c1e1b00 */
[----:B--2---:R-:W-:Y:S01]  /*05d0*/  DMUL R22, R22, R22 ;  /* 0x0000001616167228 */ /* 0x004fe20000000000 */
[----:B------:R-:W-:Y:S01]  /*05e0*/  IMAD.MOV.U32 R6, RZ, RZ, 0x1 ;  /* 0x00000001ff067424 */ /* 0x000fe200078e00ff */
[----:B------:R-:W-:Y:S04]  /*05f0*/  BSSY.RECONVERGENT B1, `(.L_x_96) ;  /* 0x0000014000017945 */ /* 0x000fe80003800200 */
[----:B------:R-:W0:Y:S02]  /*0600*/  MUFU.RCP64H R7, R23 ;  /* 0x0000001700077308 */ /* 0x000e240000001800 */
[----:B0-----:R-:W-:-:S08]  /*0610*/  DFMA R12, -R22, R6, 1 ;  /* 0x3ff00000160c742b */ /* 0x001fd00000000106 */
[----:B------:R-:W-:-:S08]  /*0620*/  DFMA R12, R12, R12, R12 ;  /* 0x0000000c0c0c722b */ /* 0x000fd0000000000c */
[----:B------:R-:W-:Y:S02]  /*0630*/  DFMA R6, R6, R12, R6 ;  /* 0x0000000c0606722b */ /* 0x000fe40000000006 */
[----:B---3--:R-:W-:-:S06]  /*0640*/  DADD R12, -R4, R34 ;  /* 0x00000000040c7229 */ /* 0x008fcc0000000122 */
[----:B------:R-:W-:Y:S02]  /*0650*/  DFMA R4, -R22, R6, 1 ;  /* 0x3ff000001604742b */ /* 0x000fe40000000106 */
[----:B----4-:R-:W-:-:S06]  /*0660*/  DADD R12, R36, R12 ;  /* 0x00000000240c7229 */ /* 0x010fcc000000000c */
[----:B------:R-:W-:-:S08]  /*0670*/  DFMA R4, R6, R4, R6 ;  /* 0x000000040604722b */ /* 0x000fd00000000006 */
        /* <DEDUP_REMOVED lines=11> */
.L_x_97:
[----:B------:R-:W-:Y:S05]  /*0730*/  BSYNC.RECONVERGENT B1 ;  /* 0x0000000000017941 */ /* 0x000fea0003800200 */
.L_x_96:
[----:B------:R-:W0:Y:S01]  /*0740*/  LDCU UR6, c[0x0][0x394] ;  /* 0x00007280ff0677ac */ /* 0x000e220008000800 */
[----:B------:R-:W1:Y:S01]  /*0750*/  LDC.64 R6, c[0x0][0x390] ;  /* 0x0000e400ff067b82 */ /* 0x000e620000000a00 */
[----:B------:R-:W-:Y:S01]  /*0760*/  IMAD.MOV.U32 R12, RZ, RZ, 0x1 ;  /* 0x00000001ff0c7424 */ /* 0x000fe200078e00ff */
[----:B------:R-:W-:Y:S01]  /*0770*/  DADD R38, R28, R32 ;  /* 0x000000001c267229 */ /* 0x000fe20000000020 */
[----:B------:R-:W-:Y:S01]  /*0780*/  BSSY.RECONVERGENT B1, `(.L_x_98) ;  /* 0x000001e000017945 */ /* 0x000fe20003800200 */
[----:B------:R-:W-:-:S06]  /*0790*/  DADD R40, R30, R28 ;  /* 0x000000001e287229 */ /* 0x000fcc000000001c */
[C---:B------:R-:W-:Y:S01]  /*07a0*/  DMUL R20, R38.reuse, 0.5 ;  /* 0x3fe0000026147828 */ /* 0x040fe20000000000 */
[----:B0-----:R-:W1:Y:S07]  /*07b0*/  MUFU.RCP64H R13, UR6 ;  /* 0x00000006000d7d08 */ /* 0x001e6e0008001800 */
[----:B------:R-:W-:-:S08]  /*07c0*/  DMUL R20, R38, R20 ;  /* 0x0000001426147228 */ /* 0x000fd00000000000 */
[----:B------:R-:W-:Y:S02]  /*07d0*/  DMUL R20, R20, 0.5 ;  /* 0x3fe0000014147828 */ /* 0x000fe40000000000 */
[----:B-1----:R-:W-:-:S08]  /*07e0*/  DFMA R14, R12, -R6, 1 ;  /* 0x3ff000000c0e742b */ /* 0x002fd00000000806 */
[----:B------:R-:W-:Y:S02]  /*07f0*/  DFMA R22, R14, R14, R14 ;  /* 0x0000000e0e16722b */ /* 0x000fe4000000000e */
[----:B------:R-:W-:-:S06]  /*0800*/  DMUL R14, R40, 0.5 ;  /* 0x3fe00000280e7828 */ /* 0x000fcc0000000000 */
[----:B------:R-:W-:Y:S02]  /*0810*/  DFMA R12, R12, R22, R12 ;  /* 0x000000160c0c722b */ /* 0x000fe4000000000c */
[----:B------:R-:W-:-:S06]  /*0820*/  DMUL R14, R40, R14 ;  /* 0x0000000e280e7228 */ /* 0x000fcc0000000000 */
[----:B------:R-:W-:Y:S02]  /*0830*/  DFMA R22, R12, -R6, 1 ;  /* 0x3ff000000c16742b */ /* 0x000fe40000000806 */
[----:B------:R-:W-:-:S06]  /*0840*/  DFMA R14, R14, 0.5, -R20 ;  /* 0x3fe000000e0e782b */ /* 0x000fcc0000000814 */
[----:B------:R-:W-:-:S04]  /*0850*/  DFMA R22, R12, R22, R12 ;  /* 0x000000160c16722b */ /* 0x000fc8000000000c */
[----:B------:R-:W-:-:S04]  /*0860*/  FSETP.GEU.AND P2, PT, |R15|, 6.5827683646048100446e-37, PT ;  /* 0x036000000f00780b */ /* 0x000fc80003f4e200 */
        /* <DEDUP_REMOVED lines=12> */
[----:B------:R-:W-:Y:S05]  /*0930*/  CALL.REL.NOINC `($__internal_6_$__cuda_sm20_div_rn_f64_full) ;  /* 0x0000001800947944 */ /* 0x000fea0003c00000 */
[----:B------:R-:W-:Y:S02]  /*0940*/  IMAD.MOV.U32 R6, RZ, RZ, R12 ;  /* 0x000000ffff067224 */ /* 0x000fe400078e000c */
[----:B------:R-:W-:-:S07]  /*0950*/  IMAD.MOV.U32 R7, RZ, RZ, R13 ;  /* 0x000000ffff077224 */ /* 0x000fce00078e000d */
.L_x_99:
[----:B------:R-:W-:Y:S05]  /*0960*/  BSYNC.RECONVERGENT B1 ;  /* 0x0000000000017941 */ /* 0x000fea0003800200 */
.L_x_98:
[----:B------:R-:W0:Y:S01]  /*0970*/  LDCU UR8, c[0x0][0x394] ;  /* 0x00007280ff0877ac */ /* 0x000e220008000800 */
[----:B------:R-:W1:Y:S01]  /*0980*/  LDC.64 R12, c[0x0][0x390] ;  /* 0x0000e400ff0c7b82 */ /* 0x000e620000000a00 */
[----:B------:R-:W-:Y:S01]  /*0990*/  IMAD.MOV.U32 R14, RZ, RZ, 0x1 ;  /* 0x00000001ff0e7424 */ /* 0x000fe200078e00ff */
[----:B------:R-:W2:Y:S06]  /*09a0*/  LDCU.64 UR6, c[0x0][0x388] ;  /* 0x00007100ff0677ac */ /* 0x000eac0008000a00 */
[----:B------:R-:W3:Y:S01]  /*09b0*/  LDC R16, c[0x0][0x38c] ;  /* 0x0000e300ff107b82 */ /* 0x000ee20000000800 */
[----:B0-----:R-:W1:Y:S01]  /*09c0*/  MUFU.RCP64H R15, UR8 ;  /* 0x00000008000f7d08 */ /* 0x001e620008001800 */
[----:B---3--:R-:W-:Y:S01]  /*09d0*/  FSETP.GEU.AND P2, PT, |R16|, 6.5827683646048100446e-37, PT ;  /* 0x036000001000780b */ /* 0x008fe20003f4e200 */
[----:B-1----:R-:W-:-:S08]  /*09e0*/  DFMA R20, R14, -R12, 1 ;  /* 0x3ff000000e14742b */ /* 0x002fd0000000080c */
[----:B------:R-:W-:-:S08]  /*09f0*/  DFMA R20, R20, R20, R20 ;  /* 0x000000141414722b */ /* 0x000fd00000000014 */
[----:B------:R-:W-:-:S08]  /*0a00*/  DFMA R20, R14, R20, R14 ;  /* 0x000000140e14722b */ /* 0x000fd0000000000e */
[----:B------:R-:W-:-:S08]  /*0a10*/  DFMA R14, R20, -R12, 1 ;  /* 0x3ff00000140e742b */ /* 0x000fd0000000080c */
[----:B------:R-:W-:-:S08]  /*0a20*/  DFMA R20, R20, R14, R20 ;  /* 0x0000000e1414722b */ /* 0x000fd00000000014 */
[----:B--2---:R-:W-:-:S08]  /*0a30*/  DMUL R14, R20, UR6 ;  /* 0x00000006140e7c28 */ /* 0x004fd00008000000 */
[----:B------:R-:W-:-:S08]  /*0a40*/  DFMA R12, R14, -R12, UR6 ;  /* 0x000000060e0c7e2b */ /* 0x000fd0000800080c */
[----:B------:R-:W-:-:S10]  /*0a50*/  DFMA R12, R20, R12, R14 ;  /* 0x0000000c140c722b */ /* 0x000fd4000000000e */
[----:B------:R-:W-:-:S05]  /*0a60*/  FFMA R0, RZ, UR8, R13 ;  /* 0x00000008ff007c23 */ /* 0x000fca000800000d */
[----:B------:R-:W-:-:S13]  /*0a70*/  FSETP.GT.AND P1, PT, |R0|, 1.469367938527859385e-39, PT ;  /* 0x001000000000780b */ /* 0x000fda0003f24200 */
[----:B------:R-:W-:Y:S05]  /*0a80*/  @P1 BRA P2, `(.L_x_100) ;  /* 0x0000000000201947 */ /* 0x000fea0001000000 */
[----:B------:R-:W0:Y:S01]  /*0a90*/  LDCU.64 UR6, c[0x0][0x388] ;  /* 0x00007100ff0677ac */ /* 0x000e220008000a00 */
[----:B------:R-:W-:Y:S01]  /*0aa0*/  MOV R0, 0xb10 ;  /* 0x00000b1000007802 */ /* 0x000fe20000000f00 */
[----:B------:R-:W1:Y:S01]  /*0ab0*/  LDCU.64 UR8, c[0x0][0x390] ;  /* 0x00007200ff0877ac */ /* 0x000e620008000a00 */
[----:B0-----:R-:W-:Y:S02]  /*0ac0*/  IMAD.U32 R12, RZ, RZ, UR6 ;  /* 0x00000006ff0c7e24 */ /* 0x001fe4000f8e00ff */
[----:B------:R-:W-:Y:S02]  /*0ad0*/  IMAD.U32 R13, RZ, RZ, UR7 ;  /* 0x00000007ff0d7e24 */ /* 0x000fe4000f8e00ff */
[----:B-1----:R-:W-:Y:S02]  /*0ae0*/  IMAD.U32 R22, RZ, RZ, UR8 ;  /* 0x00000008ff167e24 */ /* 0x002fe4000f8e00ff */
[----:B------:R-:W-:-:S07]  /*0af0*/  IMAD.U32 R23, RZ, RZ, UR9 ;  /* 0x00000009ff177e24 */ /* 0x000fce000f8e00ff */
[----:B------:R-:W-:Y:S05]  /*0b00*/  CALL.REL.NOINC `($__internal_6_$__cuda_sm20_div_rn_f64_full) ;  /* 0x0000001800207944 */ /* 0x000fea0003c00000 */
.L_x_100:
[----:B------:R-:W0:Y:S01]  /*0b10*/  LDCU.64 UR6, c[0x0][0x3c8] ;  /* 0x00007900ff0677ac */ /* 0x000e220008000a00 */
[----:B------:R-:W1:Y:S01]  /*0b20*/  LDC.64 R22, c[0x0][0x3a0] ;  /* 0x0000e800ff167b82 */ /* 0x000e620000000a00 */
[----:B------:R-:W-:Y:S01]  /*0b30*/  IMAD.MOV.U32 R24, RZ, RZ, 0x1 ;  /* 0x00000001ff187424 */ /* 0x000fe200078e00ff */
[----:B------:R-:W-:Y:S01]  /*0b40*/  DADD R26, -RZ, -R38 ;  /* 0x00000000ff1a7229 */ /* 0x000fe20000000926 */
[----:B------:R-:W2:Y:S01]  /*0b50*/  LDCU.64 UR8, c[0x0][0x398] ;  /* 0x00007300ff0877ac */ /* 0x000ea20008000a00 */
[----:B0-----:R-:W-:Y:S01]  /*0b60*/  IADD3 R50, P1, PT, R19, UR6, RZ ;  /* 0x0000000613327c10 */ /* 0x001fe2000ff3e0ff */
[----:B------:R-:W0:Y:S03]  /*0b70*/  LDCU UR6, c[0x0][0x3a4] ;  /* 0x00007480ff0677ac */ /* 0x000e260008000800 */
[----:B------:R-:W-:Y:S02]  /*0b80*/  IADD3.X R51, PT, PT, R43, UR7, RZ, P1, !PT ;  /* 0x000000072b337c10 */ /* 0x000fe40008ffe4ff */
[----:B------:R-:W-:-:S03]  /*0b90*/  IADD3 R52, P1, PT, R50, R45, RZ ;  /* 0x0000002d32347210 */ /* 0x000fc60007f3e0ff */
[----:B------:R-:W3:Y:S02]  /*0ba0*/  LDG.E.64 R48, desc[UR4][R50.64] ;  /* 0x0000000432307981 */ /* 0x000ee4000c1e1b00 */
[----:B------:R-:W-:Y:S02]  /*0bb0*/  IMAD.X R53, R51, 0x1, R47, P1 ;  /* 0x0000000133357824 */ /* 0x000fe400008e062f */
[----:B------:R-:W3:Y:S04]  /*0bc0*/  LDG.E.64 R46, desc[UR4][R50.64+0x8] ;  /* 0x00000804322e7981 */ /* 0x000ee8000c1e1b00 */
[----:B------:R-:W4:Y:S04]  /*0bd0*/  LDG.E.64 R20, desc[UR4][R52.64+0x10] ;  /* 0x0000100434147981 */ /* 0x000f28000c1e1b00 */
[----:B------:R-:W4:Y:S01]  /*0be0*/  LDG.E.64 R14, desc[UR4][R52.64+0x18] ;  /* 0x00001804340e7981 */ /* 0x000f22000c1e1b00 */
[----:B0-----:R-:W1:Y:S01]  /*0bf0*/  MUFU.RCP64H R25, UR6 ;  /* 0x0000000600197d08 */ /* 0x001e620008001800 */
[----:B------:R-:W-:-:S02]  /*0c00*/  DSETP.GEU.AND P1, PT, R38, RZ, PT ;  /* 0x000000ff2600722a */ /* 0x000fc40003f2e000 */
[----:B-1----:R-:W-:-:S08]  /*0c10*/  DFMA R44, R24, -R22, 1 ;  /* 0x3ff00000182c742b */ /* 0x002fd00000000816 */
[----:B------:R-:W-:Y:S02]  /*0c20*/  DFMA R44, R44, R44, R44 ;  /* 0x0000002c2c2c722b */ /* 0x000fe4000000002c */
[----:B------:R-:W-:Y:S01]  /*0c30*/  DADD R32, -R28, R32 ;  /* 0x000000001c207229 */ /* 0x000fe20000000120 */
[----:B------:R-:W-:-:S05]  /*0c40*/  FSEL R26, R26, R38, !P1 ;  /* 0x000000261a1a7208 */ /* 0x000fca0004800000 */
[----:B------:R-:W-:Y:S01]  /*0c50*/  DFMA R44, R24, R44, R24 ;  /* 0x0000002c182c722b */ /* 0x000fe20000000018 */
[----:B------:R-:W-:Y:S01]  /*0c60*/  FSEL R27, R27, R39, !P1 ;  /* 0x000000271b1b7208 */ /* 0x000fe20004800000 */
[----:B------:R-:W-:Y:S02]  /*0c70*/  DMUL R32, R32, 0.5 ;  /* 0x3fe0000020207828 */ /* 0x000fe40000000000 */
[----:B------:R-:W-:-:S03]  /*0c80*/  DADD R4, R4, R2 ;  /* 0x0000000004047229 */ /* 0x000fc60000000002 */
[----:B------:R-:W-:Y:S02]  /*0c90*/  DMUL R26, R26, 0.5 ;  /* 0x3fe000001a1a7828 */ /* 0x000fe40000000000 */
[----:B------:R-:W-:-:S06]  /*0ca0*/  DADD R24, R28, R36 ;  /* 0x000000001c187229 */ /* 0x000fcc0000000024 */
[----:B------:R-:W-:Y:S01]  /*0cb0*/  DMUL R26, R26, R32 ;  /* 0x000000201a1a7228 */ /* 0x000fe20000000000 */
[----:B------:R-:W0:Y:S01]  /*0cc0*/  LDC.64 R32, c[0x0][0x388] ;  /* 0x0000e200ff207b82 */ /* 0x000e220000000a00 */
[C---:B------:R-:W-:Y:S02]  /*0cd0*/  DADD R36, -R28.reuse, R36 ;  /* 0x000000001c247229 */ /* 0x040fe40000000124 */
[----:B------:R-:W-:Y:S02]  /*0ce0*/  DADD R38, R28, -R34 ;  /* 0x000000001c267229 */ /* 0x000fe40000000822 */
[----:B------:R-:W-:Y:S02]  /*0cf0*/  DADD R30, -R30, R28 ;  /* 0x000000001e1e7229 */ /* 0x000fe4000000011c */
[----:B------:R-:W-:Y:S01]  /*0d00*/  DADD R34, R28, R34 ;  /* 0x000000001c227229 */ /* 0x000fe20000000022 */
[----:B------:R-:W-:-:S05]  /*0d10*/  FSETP.GEU.AND P2, PT, |R5|, 6.5827683646048100446e-37, PT ;  /* 0x036000000500780b */ /* 0x000fca0003f4e200 */
[----:B------:R-:W-:Y:S02]  /*0d20*/  DMUL R30, R30, 0.5 ;  /* 0x3fe000001e1e7828 */ /* 0x000fe40000000000 */
[----:B0-----:R-:W-:-:S08]  /*0d30*/  DMUL R32, R32, 0.5 ;  /* 0x3fe0000020207828 */ /* 0x001fd00000000000 */
[----:B--2---:R-:W-:Y:S01]  /*0d40*/  DMUL R32, R32, UR8 ;  /* 0x0000000820207c28 */ /* 0x004fe20008000000 */
[----:B------:R-:W-:Y:S01]  /*0d50*/  BSSY.RECONVERGENT B1, `(.L_x_101) ;  /* 0x000002a000017945 */ /* 0x000fe20003800200 */
[----:B----4-:R-:W-:Y:S02]  /*0d60*/  DADD R14, R20, R14 ;  /* 0x00000000140e7229 */ /* 0x010fe4000000000e */
[----:B------:R-:W-:-:S06]  /*0d70*/  DFMA R20, R44, -R22, 1 ;  /* 0x3ff000002c14742b */ /* 0x000fcc0000000816 */
[----:B------:R-:W-:Y:S02]  /*0d80*/  DADD R2, -RZ, -R14 ;  /* 0x00000000ff027229 */ /* 0x000fe4000000090e */
[----:B------:R-:W-:Y:S02]  /*0d90*/  DFMA R44, R44, R20, R44 ;  /* 0x000000142c2c722b */ /* 0x000fe4000000002c */
[----:B------:R-:W-:Y:S02]  /*0da0*/  DSETP.GEU.AND P1, PT, R14, RZ, PT ;  /* 0x000000ff0e00722a */ /* 0x000fe40003f2e000 */
[----:B---3--:R-:W-:Y:S02]  /*0db0*/  DADD R46, R48, R46 ;  /* 0x00000000302e7229 */ /* 0x008fe4000000002e */
[----:B------:R-:W-:Y:S02]  /*0dc0*/  DMUL R24, R14, R24 ;  /* 0x000000180e187228 */ /* 0x000fe40000000000 */
[----:B------:R-:W-:-:S02]  /*0dd0*/  FSEL R2, R2, R14, !P1 ;  /* 0x0000000e02027208 */ /* 0x000fc40004800000 */
[----:B------:R-:W-:Y:S01]  /*0de0*/  FSEL R3, R3, R15, !P1 ;  /* 0x0000000f03037208 */ /* 0x000fe20004800000 */
[----:B------:R-:W-:Y:S02]  /*0df0*/  DMUL R14, R4, R44 ;  /* 0x0000002c040e7228 */ /* 0x000fe40000000000 */
[----:B------:R-:W-:Y:S02]  /*0e00*/  DADD R20, -RZ, -R46 ;  /* 0x00000000ff147229 */ /* 0x000fe4000000092e */
[----:B------:R-:W-:Y:S02]  /*0e10*/  DSETP.GEU.AND P1, PT, R46, RZ, PT ;  /* 0x000000ff2e00722a */ /* 0x000fe40003f2e000 */
[----:B------:R-:W-:Y:S02]  /*0e20*/  DMUL R36, R36, R2 ;  /* 0x0000000224247228 */ /* 0x000fe40000000000 */
[----:B------:R-:W-:Y:S02]  /*0e30*/  DFMA R22, R14, -R22, R4 ;  /* 0x800000160e16722b */ /* 0x000fe40000000004 */
[----:B------:R-:W-:-:S02]  /*0e40*/  DADD R2, -RZ, -R40 ;  /* 0x00000000ff027229 */ /* 0x000fc40000000928 */
[----:B------:R-:W-:Y:S02]  /*0e50*/  FSEL R20, R20, R46, !P1 ;  /* 0x0000002e14147208 */ /* 0x000fe40004800000 */
[----:B------:R-:W-:Y:S01]  /*0e60*/  FSEL R21, R21, R47, !P1 ;  /* 0x0000002f15157208 */ /* 0x000fe20004800000 */
[----:B------:R-:W-:Y:S02]  /*0e70*/  DSETP.GEU.AND P1, PT, R40, RZ, PT ;  /* 0x000000ff2800722a */ /* 0x000fe40003f2e000 */
[----:B------:R-:W-:-:S04]  /*0e80*/  DFMA R14, R44, R22, R14 ;  /* 0x000000162c0e722b */ /* 0x000fc8000000000e */
[----:B------:R-:W-:Y:S02]  /*0e90*/  FSEL R2, R2, R40, !P1 ;  /* 0x0000002802027208 */ /* 0x000fe40004800000 */
[----:B------:R-:W-:Y:S01]  /*0ea0*/  FSEL R3, R3, R41, !P1 ;  /* 0x0000002903037208 */ /* 0x000fe20004800000 */
[----:B------:R-:W-:Y:S02]  /*0eb0*/  DFMA R20, R38, R20, -R36 ;  /* 0x000000142614722b */ /* 0x000fe40000000824 */
[----:B------:R-:W-:Y:S01]  /*0ec0*/  DFMA R24, R46, R34, -R24 ;  /* 0x000000222e18722b */ /* 0x000fe20000000818 */
[----:B------:R-:W-:Y:S02]  /*0ed0*/  FFMA R0, RZ, UR6, R15 ;  /* 0x00000006ff007c23 */ /* 0x000fe4000800000f */
[----:B------:R-:W-:-:S03]  /*0ee0*/  DMUL R2, R2, 0.5 ;  /* 0x3fe0000002027828 */ /* 0x000fc60000000000 */
[----:B------:R-:W-:Y:S01]  /*0ef0*/  FSETP.GT.AND P1, PT, |R0|, 1.469367938527859385e-39, PT ;  /* 0x001000000000780b */ /* 0x000fe20003f24200 */
[----:B------:R-:W-:Y:S02]  /*0f00*/  DMUL R20, R32, R20 ;  /* 0x0000001420147228 */ /* 0x000fe40000000000 */
[----:B------:R-:W-:Y:S02]  /*0f10*/  DMUL R24, R24, 0.5 ;  /* 0x3fe0000018187828 */ /* 0x000fe40000000000 */
[----:B------:R-:W-:-:S08]  /*0f20*/  DFMA R2, R2, R30, -R26 ;  /* 0x0000001e0202722b */ /* 0x000fd0000000081a */
[----:B------:R-:W-:Y:S02]  /*0f30*/  DFMA R6, R2, R12, R6 ;  /* 0x0000000c0206722b */ /* 0x000fe40000000006 */
[----:B------:R-:W-:Y:S01]  /*0f40*/  DFMA R2, R24, UR8, R20 ;  /* 0x0000000818027c2b */ /* 0x000fe20008000014 */
[----:B------:R-:W-:Y:S10]  /*0f50*/  @P1 BRA P2, `(.L_x_102) ;  /* 0x0000000000241947 */ /* 0x000ff40001000000 */
        /* <DEDUP_REMOVED lines=9> */
.L_x_102:
[----:B------:R-:W-:Y:S05]  /*0ff0*/  BSYNC.RECONVERGENT B1 ;  /* 0x0000000000017941 */ /* 0x000fea0003800200 */
.L_x_101:
[----:B------:R-:W0:Y:S01]  /*1000*/  LDCU.64 UR6, c[0x0][0x3a8] ;  /* 0x00007500ff0677ac */ /* 0x000e220008000a00 */
[----:B------:R-:W-:Y:S01]  /*1010*/  DADD R6, -R6, R14 ;  /* 0x0000000006067229 */ /* 0x000fe2000000010e */
[----:B------:R-:W1:Y:S01]  /*1020*/  LDCU.64 UR10, c[0x0][0x3d0] ;  /* 0x00007a00ff0a77ac */ /* 0x000e620008000a00 */
[----:B------:R-:W2:Y:S06]  /*1030*/  LDCU.64 UR8, c[0x0][0x3b8] ;  /* 0x00007700ff0877ac */ /* 0x000eac0008000a00 */
[----:B------:R-:W-:-:S08]  /*1040*/  DADD R2, -R2, R6 ;  /* 0x0000000002027229 */ /* 0x000fd00000000106 */
[----:B0-----:R-:W-:Y:S01]  /*1050*/  DADD R2, R2, UR6 ;  /* 0x0000000602027e29 */ /* 0x001fe20008000000 */
[----:B-1----:R-:W-:-:S07]  /*1060*/  IADD3 R4, P1, PT, R19, UR10, RZ ;  /* 0x0000000a13047c10 */ /* 0x002fce000ff3e0ff */
[----:B--2---:R-:W-:Y:S01]  /*1070*/  DFMA R2, R2, UR8, R28 ;  /* 0x0000000802027c2b */ /* 0x004fe2000800001c */
[----:B------:R-:W-:-:S06]  /*1080*/  IADD3.X R5, PT, PT, R43, UR11, RZ, P1, !PT ;  /* 0x0000000b2b057c10 */ /* 0x000fcc0008ffe4ff */
[----:B------:R1:W-:Y:S01]  /*1090*/  STG.E.64 desc[UR4][R4.64], R2 ;  /* 0x0000000204007986 */ /* 0x0003e2000c101b04 */
[----:B------:R-:W-:Y:S05]  /*10a0*/  BRA `(.L_x_92) ;  /* 0x0000000000207947 */ /* 0x000fea0003800000 */
.L_x_93:
[C---:B------:R-:W-:Y:S02]  /*10b0*/  ISETP.NE.AND P1, PT, R7.reuse, R0, PT ;  /* 0x000000000700720c */ /* 0x040fe40003f25270 */
[----:B------:R-:W-:-:S13]  /*10c0*/  ISETP.NE.AND P2, PT, R7, RZ, PT ;  /* 0x000000ff0700720c */ /* 0x000fda0003f45270 */
[----:B------:R-:W-:Y:S05]  /*10d0*/  @P1 BRA P2, `(.L_x_92) ;  /* 0x0000000000141947 */ /* 0x000fea0001000000 */
[----:B------:R-:W2:Y:S01]  /*10e0*/  LDG.E.64 R2, desc[UR4][R2.64] ;  /* 0x0000000402027981 */ /* 0x000ea2000c1e1b00 */
[----:B------:R-:W0:Y:S02]  /*10f0*/  LDCU.64 UR6, c[0x0][0x3d0] ;  /* 0x00007a00ff0677ac */ /* 0x000e240008000a00 */
[----:B0-----:R-:W-:-:S04]  /*1100*/  LEA R4, P1, R9, UR6, 0x3 ;  /* 0x0000000609047c11 */ /* 0x001fc8000f8218ff */
[----:B------:R-:W-:-:S05]  /*1110*/  LEA.HI.X R5, R9, UR7, R42, 0x3, P1 ;  /* 0x0000000709057c11 */ /* 0x000fca00088f1c2a */
[----:B--2---:R0:W-:Y:S04]  /*1120*/  STG.E.64 desc[UR4][R4.64], R2 ;  /* 0x0000000204007986 */ /* 0x0041e8000c101b04 */
.L_x_92:
[----:B------:R-:W-:Y:S05]  /*1130*/  BSYNC.RECONVERGENT B0 ;  /* 0x0000000000007941 */ /* 0x000fea0003800200 */
.L_x_91:
[----:B------:R-:W-:Y:S01]  /*1140*/  IMAD.SHL.U32 R0, R17, 0x2, RZ ;  /* 0x0000000211007824 */ /* 0x000fe200078e00ff */
[C---:B------:R-:W-:Y:S01]  /*1150*/  ISETP.GE.AND P1, PT, R9.reuse, R18, PT ;  /* 0x000000120900720c */ /* 0x040fe20003f26270 */
[----:B------:R-:W-:Y:S01]  /*1160*/  IMAD.IADD R18, R18, 0x1, -R17 ;  /* 0x0000000112127824 */ /* 0x000fe200078e0a11 */
[----:B------:R-:W-:Y:S02]  /*1170*/  BSSY.RECONVERGENT B0, `(.L_x_103) ;  /* 0x00000f9000007945 */ /* 0x000fe40003800200 */
[----:B------:R-:W-:-:S04]  /*1180*/  ISETP.LT.OR P1, PT, R9, R0, P1 ;  /* 0x000000000900720c */ /* 0x000fc80000f21670 */
[----:B------:R-:W-:-:S13]  /*1190*/  ISETP.GE.OR P1, PT, R9, R18, P1 ;  /* 0x000000120900720c */ /* 0x000fda0000f26670 */
[----:B------:R-:W-:Y:S05]  /*11a0*/  @P1 BRA `(.L_x_104) ;  /* 0x0000000c00d41947 */ /* 0x000fea0003800000 */
[-C--:B------:R-:W-:Y:S01]  /*11b0*/  IABS R0, R17.reuse ;  /* 0x0000001100007213 */ /* 0x080fe20000000000 */
[----:B------:R-:W2:Y:S01]  /*11c0*/  LDCU UR6, c[0x0][0x380] ;  /* 0x00007000ff0677ac */ /* 0x000ea20008000800 */
[----:B------:R-:W-:Y:S02]  /*11d0*/  IABS R6, R17 ;  /* 0x0000001100067213 */ /* 0x000fe40000000000 */
[----:B01----:R-:W0:Y:S01]  /*11e0*/  I2F.RP R4, R0 ;  /* 0x0000000000047306 */ /* 0x003e220000209400 */
[----:B------:R-:W-:Y:S02]  /*11f0*/  ISETP.GE.AND P2, PT, R9, RZ, PT ;  /* 0x000000ff0900720c */ /* 0x000fe40003f46270 */
[----:B------:R-:W-:Y:S01]  /*1200*/  IMAD.MOV R6, RZ, RZ, -R6 ;  /* 0x000000ffff067224 */ /* 0x000fe200078e0a06 */
[----:B------:R-:W-:-:S04]  /*1210*/  ISETP.NE.AND P3, PT, R17, RZ, PT ;  /* 0x000000ff1100720c */ /* 0x000fc80003f65270 */
        /* <DEDUP_REMOVED lines=18> */
[----:B--2---:R-:W-:-:S04]  /*1340*/  ISETP.GT.AND P1, PT, R0, UR6, PT ;  /* 0x0000000600007c0c */ /* 0x004fc8000bf24270 */
        /* <DEDUP_REMOVED lines=34> */
.L_x_106:
[----:B------:R-:W-:Y:S05]  /*1570*/  BSYNC.RECONVERGENT B1 ;  /* 0x0000000000017941 */ /* 0x000fea0003800200 */
.L_x_105:
[----:B------:R-:W0:Y:S01]  /*1580*/  LDCU.64 UR6, c[0x0][0x3c8] ;  /* 0x00007900ff0677ac */ /* 0x000e220008000a00 */
[----:B------:R-:W1:Y:S01]  /*1590*/  LDC R13, c[0x0][0x380] ;  /* 0x0000e000ff0d7b82 */ /* 0x000e620000000800 */
[C---:B------:R-:W-:Y:S01]  /*15a0*/  IMAD.SHL.U32 R30, R8.reuse, 0x8, RZ ;  /* 0x00000008081e7824 */ /* 0x040fe200078e00ff */
[----:B------:R-:W-:-:S06]  /*15b0*/  SHF.L.U64.HI R8, R8, 0x3, R11 ;  /* 0x0000000308087819 */ /* 0x000fcc000001020b */
[----:B------:R-:W2:Y:S01]  /*15c0*/  LDC.64 R22, c[0x0][0x398] ;  /* 0x0000e600ff167b82 */ /* 0x000ea20000000a00 */
[----:B0-----:R-:W-:-:S04]  /*15d0*/  IADD3 R34, P0, PT, R30, UR6, RZ ;  /* 0x000000061e227c10 */ /* 0x001fc8000ff1e0ff */
[----:B------:R-:W-:Y:S02]  /*15e0*/  IADD3.X R35, PT, PT, R8, UR7, RZ, P0, !PT ;  /* 0x0000000708237c10 */ /* 0x000fe400087fe4ff */
[----:B-1----:R-:W-:-:S04]  /*15f0*/  LEA R4, P0, R13, R4, 0x3 ;  /* 0x000000040d047211 */ /* 0x002fc800078018ff */
[----:B------:R-:W3:Y:S01]  /*1600*/  LDG.E.64 R34, desc[UR4][R34.64+-0x10] ;  /* 0xfffff00422227981 */ /* 0x000ee2000c1e1b00 */
[----:B------:R-:W-:-:S06]  /*1610*/  LEA.HI.X R5, R13, R5, R10, 0x3, P0 ;  /* 0x000000050d057211 */ /* 0x000fcc00000f1c0a */
[----:B------:R-:W4:Y:S01]  /*1620*/  LDG.E.64 R4, desc[UR4][R4.64+0x10] ;  /* 0x0000100404047981 */ /* 0x000f22000c1e1b00 */
[----:B--2---:R-:W-:Y:S01]  /*1630*/  DMUL R22, R22, R22 ;  /* 0x0000001616167228 */ /* 0x004fe20000000000 */
[----:B------:R-:W-:Y:S01]  /*1640*/  IMAD.MOV.U32 R10, RZ, RZ, 0x1 ;  /* 0x00000001ff0a7424 */ /* 0x000fe200078e00ff */
[----:B------:R-:W-:Y:S04]  /*1650*/  BSSY.RECONVERGENT B1, `(.L_x_107) ;  /* 0x0000014000017945 */ /* 0x000fe80003800200 */
[----:B------:R-:W0:Y:S02]  /*1660*/  MUFU.RCP64H R11, R23 ;  /* 0x00000017000b7308 */ /* 0x000e240000001800 */
[----:B0-----:R-:W-:-:S08]  /*1670*/  DFMA R12, -R22, R10, 1 ;  /* 0x3ff00000160c742b */ /* 0x001fd0000000010a */
[----:B------:R-:W-:-:S08]  /*1680*/  DFMA R12, R12, R12, R12 ;  /* 0x0000000c0c0c722b */ /* 0x000fd0000000000c */
[----:B------:R-:W-:-:S08]  /*1690*/  DFMA R10, R10, R12, R10 ;  /* 0x0000000c0a0a722b */ /* 0x000fd0000000000a */
[----:B------:R-:W-:Y:S02]  /*16a0*/  DFMA R14, -R22, R10, 1 ;  /* 0x3ff00000160e742b */ /* 0x000fe4000000010a */
[----:B---3--:R-:W-:-:S08]  /*16b0*/  DADD R18, -R18, R34 ;  /* 0x0000000012127229 */ /* 0x008fd00000000122 */
[----:B----4-:R-:W-:Y:S02]  /*16c0*/  DADD R12, R4, R18 ;  /* 0x00000000040c7229 */ /* 0x010fe40000000012 */
        /* <DEDUP_REMOVED lines=12> */
.L_x_108:
[----:B------:R-:W-:Y:S05]  /*1790*/  BSYNC.RECONVERGENT B1 ;  /* 0x0000000000017941 */ /* 0x000fea0003800200 */
.L_x_107:
[----:B------:R-:W0:Y:S01]  /*17a0*/  LDC R0, c[0x0][0x380] ;  /* 0x0000e000ff007b82 */ /* 0x000e220000000800 */
[----:B------:R-:W1:Y:S07]  /*17b0*/  LDCU.64 UR6, c[0x0][0x3c0] ;  /* 0x00007800ff0677ac */ /* 0x000e6e0008000a00 */
[----:B------:R-:W2:Y:S08]  /*17c0*/  LDC.64 R26, c[0x0][0x3c0] ;  /* 0x0000f000ff1a7b82 */ /* 0x000eb00000000a00 */
[----:B------:R-:W3:Y:S01]  /*17d0*/  LDC.64 R14, c[0x0][0x398] ;  /* 0x0000e600ff0e7b82 */ /* 0x000ee20000000a00 */
[----:B-1----:R-:W-:-:S02]  /*17e0*/  IADD3 R20, P0, PT, R30, UR6, RZ ;  /* 0x000000061e147c10 */ /* 0x002fc4000ff1e0ff */
[----:B------:R-:W-:Y:S01]  /*17f0*/  IADD3 R36, P1, PT, R17, UR6, RZ ;  /* 0x0000000611247c10 */ /* 0x000fe2000ff3e0ff */
[----:B------:R-:W1:Y:S01]  /*1800*/  LDCU UR6, c[0x0][0x39c] ;  /* 0x00007380ff0677ac */ /* 0x000e620008000800 */
[----:B------:R-:W-:Y:S02]  /*1810*/  IADD3.X R21, PT, PT, R8, UR7, RZ, P0, !PT ;  /* 0x0000000708157c10 */ /* 0x000fe400087fe4ff */
[----:B0-----:R-:W-:Y:S02]  /*1820*/  IADD3 R9, PT, PT, R9, -0x3, -R0 ;  /* 0xfffffffd09097810 */ /* 0x001fe40007ffe800 */
[----:B------:R-:W-:Y:S02]  /*1830*/  IADD3.X R37, PT, PT, R42, UR7, RZ, P1, !PT ;  /* 0x000000072a257c10 */ /* 0x000fe40008ffe4ff */
[----:B------:R-:W4:Y:S01]  /*1840*/  LDG.E.64 R20, desc[UR4][R20.64+-0x10] ;  /* 0xfffff00414147981 */ /* 0x000f22000c1e1b00 */
[----:B--2---:R-:W-:-:S03]  /*1850*/  IMAD.WIDE R26, R9, 0x8, R26 ;  /* 0x00000008091a7825 */ /* 0x004fc600078e021a */
[----:B------:R-:W2:Y:S04]  /*1860*/  LDG.E.64 R12, desc[UR4][R36.64+-0x8] ;  /* 0xfffff804240c7981 */ /* 0x000ea8000c1e1b00 */
[----:B------:R0:W4:Y:S04]  /*1870*/  LDG.E.64 R24, desc[UR4][R36.64] ;  /* 0x0000000424187981 */ /* 0x000128000c1e1b00 */
[----:B------:R-:W2:Y:S01]  /*1880*/  LDG.E.64 R26, desc[UR4][R26.64] ;  /* 0x000000041a1a7981 */ /* 0x000ea2000c1e1b00 */
[----:B-1----:R-:W3:Y:S01]  /*1890*/  MUFU.RCP64H R39, UR6 ;  /* 0x0000000600277d08 */ /* 0x002ee20008001800 */
[----:B------:R-:W-:Y:S01]  /*18a0*/  IMAD.MOV.U32 R38, RZ, RZ, 0x1 ;  /* 0x00000001ff267424 */ /* 0x000fe200078e00ff */
[----:B------:R-:W-:-:S02]  /*18b0*/  DADD R30, R28, R4 ;  /* 0x000000001c1e7229 */ /* 0x000fc40000000004 */
[----:B------:R-:W-:-:S06]  /*18c0*/  DADD R22, R28, R34 ;  /* 0x000000001c167229 */ /* 0x000fcc0000000022 */
[----:B------:R-:W-:Y:S02]  /*18d0*/  DMUL R8, R30, 0.5 ;  /* 0x3fe000001e087828 */ /* 0x000fe40000000000 */
[----:B---3--:R-:W-:-:S08]  /*18e0*/  DFMA R18, R38, -R14, 1 ;  /* 0x3ff000002612742b */ /* 0x008fd0000000080e */
[----:B------:R-:W-:Y:S02]  /*18f0*/  DFMA R40, R18, R18, R18 ;  /* 0x000000121228722b */ /* 0x000fe40000000012 */
[----:B0-----:R-:W-:Y:S02]  /*1900*/  DMUL R36, R30, R8 ;  /* 0x000000081e247228 */ /* 0x001fe40000000000 */
[----:B------:R-:W-:-:S04]  /*1910*/  DMUL R18, R22, 0.5 ;  /* 0x3fe0000016127828 */ /* 0x000fc80000000000 */
[----:B------:R-:W-:Y:S02]  /*1920*/  DFMA R30, R38, R40, R38 ;  /* 0x00000028261e722b */ /* 0x000fe40000000026 */
[----:B------:R-:W-:Y:S02]  /*1930*/  DMUL R36, R36, 0.5 ;  /* 0x3fe0000024247828 */ /* 0x000fe40000000000 */
[----:B------:R-:W-:-:S04]  /*1940*/  DMUL R22, R22, R18 ;  /* 0x0000001216167228 */ /* 0x000fc80000000000 */
[----:B------:R-:W-:Y:S02]  /*1950*/  DFMA R38, R30, -R14, 1 ;  /* 0x3ff000001e26742b */ /* 0x000fe4000000080e */
[----:B------:R-:W-:Y:S01]  /*1960*/  DADD R40, -R28, R6 ;  /* 0x000000001c287229 */ /* 0x000fe20000000106 */
[----:B------:R-:W-:Y:S01]  /*1970*/  BSSY.RECONVERGENT B1, `(.L_x_109) ;  /* 0x0000029000017945 */ /* 0x000fe20003800200 */
[----:B----4-:R-:W-:-:S04]  /*1980*/  DADD R24, R20, R24 ;  /* 0x0000000014187229 */ /* 0x010fc80000000018 */
[----:B------:R-:W-:Y:S02]  /*1990*/  DFMA R20, R30, R38, R30 ;  /* 0x000000261e14722b */ /* 0x000fe4000000001e */
[----:B--2---:R-:W-:Y:S01]  /*19a0*/  DADD R26, R12, R26 ;  /* 0x000000000c1a7229 */ /* 0x004fe2000000001a */
[----:B------:R-:W0:Y:S01]  /*19b0*/  LDC.64 R30, c[0x0][0x390] ;  /* 0x0000e400ff1e7b82 */ /* 0x000e220000000a00 */
[----:B------:R-:W-:Y:S02]  /*19c0*/  DFMA R12, R22, 0.5, -R36 ;  /* 0x3fe00000160c782b */ /* 0x000fe40000000824 */
[----:B------:R-:W-:-:S05]  /*19d0*/  DADD R38, R28, R6 ;  /* 0x000000001c267229 */ /* 0x000fca0000000006 */
[----:B------:R-:W1:Y:S01]  /*19e0*/  LDC.64 R22, c[0x0][0x388] ;  /* 0x0000e200ff167b82 */ /* 0x000e620000000a00 */
[----:B------:R-:W-:Y:S02]  /*19f0*/  DMUL R6, R12, R20 ;  /* 0x000000140c067228 */ /* 0x000fe40000000000 */
[----:B------:R-:W-:Y:S02]  /*1a00*/  DADD R44, -RZ, -R26 ;  /* 0x00000000ff2c7229 */ /* 0x000fe4000000091a */
[----:B------:R-:W-:-:S04]  /*1a10*/  DSETP.GEU.AND P0, PT, R26, RZ, PT ;  /* 0x000000ff1a00722a */ /* 0x000fc80003f0e000 */
[----:B------:R-:W-:Y:S02]  /*1a20*/  DFMA R14, R6, -R14, R12 ;  /* 0x8000000e060e722b */ /* 0x000fe4000000000c */
[----:B------:R-:W-:Y:S02]  /*1a30*/  DADD R36, -RZ, -R24 ;  /* 0x00000000ff247229 */ /* 0x000fe40000000918 */
[----:B------:R-:W-:Y:S02]  /*1a40*/  FSEL R44, R44, R26, !P0 ;  /* 0x0000001a2c2c7208 */ /* 0x000fe40004000000 */
[----:B------:R-:W-:Y:S01]  /*1a50*/  FSEL R45, R45, R27, !P0 ;  /* 0x0000001b2d2d7208 */ /* 0x000fe20004000000 */
[----:B------:R-:W-:Y:S02]  /*1a60*/  DSETP.GEU.AND P0, PT, R24, RZ, PT ;  /* 0x000000ff1800722a */ /* 0x000fe40003f0e000 */
[----:B------:R-:W-:Y:S02]  /*1a70*/  DFMA R6, R20, R14, R6 ;  /* 0x0000000e1406722b */ /* 0x000fe40000000006 */
[----:B------:R-:W-:-:S02]  /*1a80*/  DMUL R26, R26, R38 ;  /* 0x000000261a1a7228 */ /* 0x000fc40000000000 */
[--C-:B------:R-:W-:Y:S02]  /*1a90*/  DADD R38, R32, R28.reuse ;  /* 0x0000000020267229 */ /* 0x100fe4000000001c */
[----:B------:R-:W-:Y:S02]  /*1aa0*/  DMUL R40, R40, R44 ;  /* 0x0000002c28287228 */ /* 0x000fe40000000000 */
[----:B------:R-:W-:Y:S02]  /*1ab0*/  DADD R32, -R32, R28 ;  /* 0x0000000020207229 */ /* 0x000fe4000000011c */
[----:B-1----:R-:W-:Y:S01]  /*1ac0*/  DMUL R22, R22, 0.5 ;  /* 0x3fe0000016167828 */ /* 0x002fe20000000000 */
[----:B------:R-:W-:Y:S02]  /*1ad0*/  FSEL R36, R36, R24, !P0 ;  /* 0x0000001824247208 */ /* 0x000fe40004000000 */
[----:B------:R-:W-:Y:S01]  /*1ae0*/  FSEL R37, R37, R25, !P0 ;  /* 0x0000001925257208 */ /* 0x000fe20004000000 */
[----:B------:R-:W-:Y:S01]  /*1af0*/  FFMA R0, RZ, UR6, R7 ;  /* 0x00000006ff007c23 */ /* 0x000fe20008000007 */
[----:B------:R-:W-:-:S03]  /*1b00*/  DFMA R26, R24, R38, -R26 ;  /* 0x00000026181a722b */ /* 0x000fc6000000081a */
[----:B0-----:R-:W-:Y:S02]  /*1b10*/  DMUL R14, R22, R30 ;  /* 0x0000001e160e7228 */ /* 0x001fe40000000000 */
[----:B------:R-:W-:Y:S01]  /*1b20*/  DFMA R32, R32, R36, -R40 ;  /* 0x000000242020722b */ /* 0x000fe20000000828 */
[----:B------:R-:W-:Y:S02]  /*1b30*/  FSETP.GT.AND P0, PT, |R0|, 1.469367938527859385e-39, PT ;  /* 0x001000000000780b */ /* 0x000fe40003f04200 */
[----:B------:R-:W-:Y:S01]  /*1b40*/  FSETP.GEU.AND P1, PT, |R13|, 6.5827683646048100446e-37, PT ;  /* 0x036000000d00780b */ /* 0x000fe20003f2e200 */
[----:B------:R-:W-:-:S04]  /*1b50*/  DMUL R26, R26, 0.5 ;  /* 0x3fe000001a1a7828 */ /* 0x000fc80000000000 */
[----:B------:R-:W-:-:S08]  /*1b60*/  DMUL R14, R14, R32 ;  /* 0x000000200e0e7228 */ /* 0x000fd00000000000 */
[----:B------:R-:W-:Y:S01]  /*1b70*/  DFMA R30, R26, R30, R14 ;  /* 0x0000001e1a1e722b */ /* 0x000fe2000000000e */
[----:B------:R-:W-:Y:S10]  /*1b80*/  @P0 BRA P1, `(.L_x_110) ;  /* 0x00000000001c0947 */ /* 0x000ff40000800000 */
[----:B------:R-:W0:Y:S01]  /*1b90*/  LDCU.64 UR6, c[0x0][0x398] ;  /* 0x00007300ff0677ac */ /* 0x000e220008000a00 */
[----:B------:R-:W-:Y:S01]  /*1ba0*/  MOV R0, 0x1be0 ;  /* 0x00001be000007802 */ /* 0x000fe20000000f00 */
[----:B0-----:R-:W-:Y:S02]  /*1bb0*/  IMAD.U32 R22, RZ, RZ, UR6 ;  /* 0x00000006ff167e24 */ /* 0x001fe4000f8e00ff */
[----:B------:R-:W-:-:S07]  /*1bc0*/  IMAD.U32 R23, RZ, RZ, UR7 ;  /* 0x00000007ff177e24 */ /* 0x000fce000f8e00ff */
[----:B------:R-:W-:Y:S05]  /*1bd0*/  CALL.REL.NOINC `($__internal_6_$__cuda_sm20_div_rn_f64_full) ;  /* 0x0000000400ec7944 */ /* 0x000fea0003c00000 */
[----:B------:R-:W-:Y:S02]  /*1be0*/  IMAD.MOV.U32 R6, RZ, RZ, R12 ;  /* 0x000000ffff067224 */ /* 0x000fe400078e000c */
[----:B------:R-:W-:-:S07]  /*1bf0*/  IMAD.MOV.U32 R7, RZ, RZ, R13 ;  /* 0x000000ffff077224 */ /* 0x000fce00078e000d */
.L_x_110:
[----:B------:R-:W-:Y:S05]  /*1c00*/  BSYNC.RECONVERGENT B1 ;  /* 0x0000000000017941 */ /* 0x000fea0003800200 */
.L_x_109:
        /* <DEDUP_REMOVED lines=26> */
.L_x_111:
[----:B------:R-:W0:Y:S01]  /*1db0*/  LDCU UR6, c[0x0][0x3a4] ;  /* 0x00007480ff0677ac */ /* 0x000e220008000800 */
[----:B------:R-:W1:Y:S01]  /*1dc0*/  LDC.64 R24, c[0x0][0x3a0] ;  /* 0x0000e800ff187b82 */ /* 0x000e620000000a00 */
[----:B------:R-:W-:Y:S01]  /*1dd0*/  IMAD.MOV.U32 R14, RZ, RZ, 0x1 ;  /* 0x00000001ff0e7424 */ /* 0x000fe200078e00ff */
[----:B------:R-:W-:Y:S01]  /*1de0*/  DADD R10, R10, R2 ;  /* 0x000000000a0a7229 */ /* 0x000fe20000000002 */
[----:B------:R-:W-:Y:S01]  /*1df0*/  BSSY.RECONVERGENT B1, `(.L_x_112) ;  /* 0x0000026000017945 */ /* 0x000fe20003800200 */
[----:B------:R-:W-:Y:S02]  /*1e00*/  DADD R22, -RZ, -R8 ;  /* 0x00000000ff167229 */ /* 0x000fe40000000908 */
[----:B------:R-:W-:Y:S02]  /*1e10*/  DADD R4, -R28, R4 ;  /* 0x000000001c047229 */ /* 0x000fe40000000104 */
[----:B------:R-:W-:Y:S02]  /*1e20*/  DSETP.GEU.AND P0, PT, R8, RZ, PT ;  /* 0x000000ff0800722a */ /* 0x000fe40003f0e000 */
[----:B------:R-:W-:-:S02]  /*1e30*/  DADD R34, R28, -R34 ;  /* 0x000000001c227229 */ /* 0x000fc40000000822 */
[----:B------:R-:W-:Y:S02]  /*1e40*/  FSETP.GEU.AND P1, PT, |R11|, 6.5827683646048100446e-37, PT ;  /* 0x036000000b00780b */ /* 0x000fe40003f2e200 */
[----:B------:R-:W-:Y:S01]  /*1e50*/  DMUL R4, R4, 0.5 ;  /* 0x3fe0000004047828 */ /* 0x000fe20000000000 */
[----:B------:R-:W-:Y:S01]  /*1e60*/  FSEL R8, R22, R8, !P0 ;  /* 0x0000000816087208 */ /* 0x000fe20004000000 */
[----:B0-----:R-:W1:Y:S01]  /*1e70*/  MUFU.RCP64H R15, UR6 ;  /* 0x00000006000f7d08 */ /* 0x001e620008001800 */
[----:B------:R-:W-:Y:S01]  /*1e80*/  FSEL R9, R23, R9, !P0 ;  /* 0x0000000917097208 */ /* 0x000fe20004000000 */
[----:B------:R-:W-:Y:S02]  /*1e90*/  DSETP.GEU.AND P0, PT, R18, RZ, PT ;  /* 0x000000ff1200722a */ /* 0x000fe40003f0e000 */
[----:B------:R-:W-:-:S03]  /*1ea0*/  DMUL R34, R34, 0.5 ;  /* 0x3fe0000022227828 */ /* 0x000fc60000000000 */
[----:B------:R-:W-:Y:S02]  /*1eb0*/  DMUL R4, R4, R8 ;  /* 0x0000000804047228 */ /* 0x000fe40000000000 */
[----:B-1----:R-:W-:-:S08]  /*1ec0*/  DFMA R20, R14, -R24, 1 ;  /* 0x3ff000000e14742b */ /* 0x002fd00000000818 */
[----:B------:R-:W-:-:S08]  /*1ed0*/  DFMA R20, R20, R20, R20 ;  /* 0x000000141414722b */ /* 0x000fd00000000014 */
[----:B------:R-:W-:-:S08]  /*1ee0*/  DFMA R20, R14, R20, R14 ;  /* 0x000000140e14722b */ /* 0x000fd0000000000e */
[----:B------:R-:W-:-:S08]  /*1ef0*/  DFMA R14, R20, -R24, 1 ;  /* 0x3ff00000140e742b */ /* 0x000fd00000000818 */
[----:B------:R-:W-:Y:S02]  /*1f00*/  DFMA R26, R20, R14, R20 ;  /* 0x0000000e141a722b */ /* 0x000fe40000000014 */
[----:B------:R-:W-:-:S06]  /*1f10*/  DADD R20, -RZ, -R18 ;  /* 0x00000000ff147229 */ /* 0x000fcc0000000912 */
[----:B------:R-:W-:-:S04]  /*1f20*/  DMUL R2, R26, R10 ;  /* 0x0000000a1a027228 */ /* 0x000fc80000000000 */
[----:B------:R-:W-:Y:S02]  /*1f30*/  FSEL R8, R20, R18, !P0 ;  /* 0x0000001214087208 */ /* 0x000fe40004000000 */
[----:B------:R-:W-:Y:S02]  /*1f40*/  FSEL R9, R21, R19, !P0 ;  /* 0x0000001315097208 */ /* 0x000fe40004000000 */
[----:B------:R-:W-:-:S04]  /*1f50*/  DFMA R14, R2, -R24, R10 ;  /* 0x80000018020e722b */ /* 0x000fc8000000000a */
[----:B------:R-:W-:-:S04]  /*1f60*/  DFMA R4, R34, R8, -R4 ;  /* 0x000000082204722b */ /* 0x000fc80000000804 */
[----:B------:R-:W-:-:S04]  /*1f70*/  DFMA R2, R26, R14, R2 ;  /* 0x0000000e1a02722b */ /* 0x000fc80000000002 */
[----:B------:R-:W-:-:S06]  /*1f80*/  DFMA R6, R4, R12, R6 ;  /* 0x0000000c0406722b */ /* 0x000fcc0000000006 */
        /* <DEDUP_REMOVED lines=12> */
.L_x_113:
[----:B------:R-:W-:Y:S05]  /*2050*/  BSYNC.RECONVERGENT B1 ;  /* 0x0000000000017941 */ /* 0x000fea0003800200 */
.L_x_112:
[----:B------:R-:W0:Y:S01]  /*2060*/  LDCU.128 UR8, c[0x0][0x3b0] ;  /* 0x00007600ff0877ac */ /* 0x000e220008000c00 */
[----:B------:R-:W-:Y:S01]  /*2070*/  DADD R30, -R30, R2 ;  /* 0x000000001e1e7229 */ /* 0x000fe20000000102 */
[----:B------:R-:W1:Y:S07]  /*2080*/  LDCU.64 UR6, c[0x0][0x3d8] ;  /* 0x00007b00ff0677ac */ /* 0x000e6e0008000a00 */
[----:B------:R-:W-:-:S08]  /*2090*/  DADD R6, -R6, R30 ;  /* 0x0000000006067229 */ /* 0x000fd0000000011e */
[----:B0-----:R-:W-:Y:S01]  /*20a0*/  DADD R6, R6, UR8 ;  /* 0x0000000806067e29 */ /* 0x001fe20008000000 */
[----:B-1----:R-:W-:-:S07]  /*20b0*/  IADD3 R2, P0, PT, R17, UR6, RZ ;  /* 0x0000000611027c10 */ /* 0x002fce000ff1e0ff */
[----:B------:R-:W-:Y:S01]  /*20c0*/  DFMA R6, R6, UR10, R28 ;  /* 0x0000000a06067c2b */ /* 0x000fe2000800001c */
[----:B------:R-:W-:-:S06]  /*20d0*/  IADD3.X R3, PT, PT, R42, UR7, RZ, P0, !PT ;  /* 0x000000072a037c10 */ /* 0x000fcc00087fe4ff */
[----:B------:R-:W-:Y:S01]  /*20e0*/  STG.E.64 desc[UR4][R2.64], R6 ;  /* 0x0000000602007986 */ /* 0x000fe2000c101b04 */
[----:B------:R-:W-:Y:S05]  /*20f0*/  EXIT ;  /* 0x000000000000794d */ /* 0x000fea0003800000 */
.L_x_104:
[----:B------:R-:W-:Y:S05]  /*2100*/  BSYNC.RECONVERGENT B0 ;  /* 0x0000000000007941 */ /* 0x000fea0003800200 */
.L_x_103:
[----:B------:R-:W-:Y:S05]  /*2110*/  @!P0 EXIT ;  /* 0x000000000000894d */ /* 0x000fea0003800000 */
        /* <DEDUP_REMOVED lines=27> */
[----:B------:R-:W-:Y:S05]  /*22d0*/  @P0 EXIT ;  /* 0x000000000000094d */ /* 0x000fea0003800000 */
[----:B------:R-:W0:Y:S01]  /*22e0*/  LDCU.64 UR6, c[0x0][0x3c8] ;  /* 0x00007900ff0677ac */ /* 0x000e220008000a00 */
[C---:B------:R-:W-:Y:S01]  /*22f0*/  IMAD.SHL.U32 R4, R9.reuse, 0x8, RZ ;  /* 0x0000000809047824 */ /* 0x040fe200078e00ff */
[----:B------:R-:W-:-:S04]  /*2300*/  SHF.L.U64.HI R9, R9, 0x3, R42 ;  /* 0x0000000309097819 */ /* 0x000fc8000001022a */
[----:B0-----:R-:W-:-:S04]  /*2310*/  IADD3 R2, P0, PT, R4, UR6, RZ ;  /* 0x0000000604027c10 */ /* 0x001fc8000ff1e0ff */
[----:B------:R-:W-:Y:S01]  /*2320*/  IADD3.X R3, PT, PT, R9, UR7, RZ, P0, !PT ;  /* 0x0000000709037c10 */ /* 0x000fe200087fe4ff */
[----:B------:R-:W0:Y:S05]  /*2330*/  LDCU.64 UR6, c[0x0][0x3d8] ;  /* 0x00007b00ff0677ac */ /* 0x000e2a0008000a00 */
[----:B------:R-:W2:Y:S01]  /*2340*/  LDG.E.64 R2, desc[UR4][R2.64] ;  /* 0x0000000402027981 */ /* 0x000ea2000c1e1b00 */
[----:B0-----:R-:W-:-:S04]  /*2350*/  IADD3 R4, P0, PT, R4, UR6, RZ ;  /* 0x0000000604047c10 */ /* 0x001fc8000ff1e0ff */
[----:B------:R-:W-:-:S05]  /*2360*/  IADD3.X R5, PT, PT, R9, UR7, RZ, P0, !PT ;  /* 0x0000000709057c10 */ /* 0x000fca00087fe4ff */
[----:B--2---:R-:W-:Y:S01]  /*2370*/  STG.E.64 desc[UR4][R4.64], R2 ;  /* 0x0000000204007986 */ /* 0x004fe2000c101b04 */
[----:B------:R-:W-:Y:S05]  /*2380*/  EXIT ;  /* 0x000000000000794d */ /* 0x000fea0003800000 */
        .weak           $__internal_6_$__cuda_sm20_div_rn_f64_full
        .type           $__internal_6_$__cuda_sm20_div_rn_f64_full,@function
        .size           $__internal_6_$__cuda_sm20_div_rn_f64_full,(.L_x_150 - $__internal_6_$__cuda_sm20_div_rn_f64_full)
$__internal_6_$__cuda_sm20_div_rn_f64_full:
[C---:B------:R-:W-:Y:S01]  /*2390*/  FSETP.GEU.AND P1, PT, |R23|.reuse, 1.469367938527859385e-39, PT ;  /* 0x001000001700780b */ /* 0x040fe20003f2e200 */
[----:B------:R-:W-:Y:S01]  /*23a0*/  IMAD.MOV.U32 R49, RZ, RZ, R13 ;  /* 0x000000ffff317224 */ /* 0x000fe200078e000d */
[C---:B------:R-:W-:Y:S01]  /*23b0*/  LOP3.LUT R20, R23.reuse, 0x800fffff, RZ, 0xc0, !PT ;  /* 0x800fffff17147812 */ /* 0x040fe200078ec0ff */
[----:B------:R-:W-:Y:S01]  /*23c0*/  IMAD.MOV.U32 R26, RZ, RZ, 0x1 ;  /* 0x00000001ff1a7424 */ /* 0x000fe200078e00ff */
[----:B------:R-:W-:Y:S01]  /*23d0*/  LOP3.LUT R14, R23, 0x7ff00000, RZ, 0xc0, !PT ;  /* 0x7ff00000170e7812 */ /* 0x000fe200078ec0ff */
[----:B------:R-:W-:Y:S01]  /*23e0*/  IMAD.MOV.U32 R48, RZ, RZ, R12 ;  /* 0x000000ffff307224 */ /* 0x000fe200078e000c */
[----:B------:R-:W-:Y:S01]  /*23f0*/  LOP3.LUT R21, R20, 0x3ff00000, RZ, 0xfc, !PT ;  /* 0x3ff0000014157812 */ /* 0x000fe200078efcff */
[----:B------:R-:W-:Y:S01]  /*2400*/  IMAD.MOV.U32 R20, RZ, RZ, R22 ;  /* 0x000000ffff147224 */ /* 0x000fe200078e0016 */
[C---:B------:R-:W-:Y:S01]  /*2410*/  FSETP.GEU.AND P3, PT, |R49|.reuse, 1.469367938527859385e-39, PT ;  /* 0x001000003100780b */ /* 0x040fe20003f6e200 */
[----:B------:R-:W-:Y:S01]  /*2420*/  BSSY.RECONVERGENT B2, `(.L_x_114) ;  /* 0x0000055000027945 */ /* 0x000fe20003800200 */
[----:B------:R-:W-:-:S03]  /*2430*/  LOP3.LUT R13, R49, 0x7ff00000, RZ, 0xc0, !PT ;  /* 0x7ff00000310d7812 */ /* 0x000fc600078ec0ff */
[----:B------:R-:W-:Y:S01]  /*2440*/  @!P1 DMUL R20, R22, 8.98846567431157953865e+307 ;  /* 0x7fe0000016149828 */ /* 0x000fe20000000000 */
[----:B------:R-:W-:-:S05]  /*2450*/  ISETP.GE.U32.AND P2, PT, R13, R14, PT ;  /* 0x0000000e0d00720c */ /* 0x000fca0003f46070 */
[----:B------:R-:W0:Y:S02]  /*2460*/  MUFU.RCP64H R27, R21 ;  /* 0x00000015001b7308 */ /* 0x000e240000001800 */
[----:B------:R-:W-:Y:S01]  /*2470*/  @!P3 LOP3.LUT R12, R23, 0x7ff00000, RZ, 0xc0, !PT ;  /* 0x7ff00000170cb812 */ /* 0x000fe200078ec0ff */
[----:B------:R-:W-:Y:S01]  /*2480*/  @!P3 IMAD.MOV.U32 R50, RZ, RZ, RZ ;  /* 0x000000ffff32b224 */ /* 0x000fe200078e00ff */
[----:B------:R-:W-:Y:S02]  /*2490*/  @!P1 LOP3.LUT R14, R21, 0x7ff00000, RZ, 0xc0, !PT ;  /* 0x7ff00000150e9812 */ /* 0x000fe400078ec0ff */
[----:B------:R-:W-:Y:S01]  /*24a0*/  @!P3 ISETP.GE.U32.AND P4, PT, R13, R12, PT ;  /* 0x0000000c0d00b20c */ /* 0x000fe20003f86070 */
[----:B------:R-:W-:Y:S02]  /*24b0*/  IMAD.MOV.U32 R12, RZ, RZ, 0x1ca00000 ;  /* 0x1ca00000ff0c7424 */ /* 0x000fe400078e00ff */
[----:B------:R-:W-:-:S03]  /*24c0*/  VIADD R16, R14, 0xffffffff ;  /* 0xffffffff0e107836 */ /* 0x000fc60000000000 */
[----:B------:R-:W-:-:S04]  /*24d0*/  @!P3 SEL R15, R12, 0x63400000, !P4 ;  /* 0x634000000c0fb807 */ /* 0x000fc80006000000 */
[----:B------:R-:W-:Y:S01]  /*24e0*/  @!P3 LOP3.LUT R15, R15, 0x80000000, R49, 0xf8, !PT ;  /* 0x800000000f0fb812 */ /* 0x000fe200078ef831 */
[----:B0-----:R-:W-:-:S03]  /*24f0*/  DFMA R24, R26, -R20, 1 ;  /* 0x3ff000001a18742b */ /* 0x001fc60000000814 */
[----:B------:R-:W-:-:S05]  /*2500*/  @!P3 LOP3.LUT R51, R15, 0x100000, RZ, 0xfc, !PT ;  /* 0x001000000f33b812 */ /* 0x000fca00078efcff */
[----:B------:R-:W-:-:S08]  /*2510*/  DFMA R24, R24, R24, R24 ;  /* 0x000000181818722b */ /* 0x000fd00000000018 */
[----:B------:R-:W-:Y:S01]  /*2520*/  DFMA R26, R26, R24, R26 ;  /* 0x000000181a1a722b */ /* 0x000fe2000000001a */
[----:B------:R-:W-:-:S04]  /*2530*/  SEL R24, R12, 0x63400000, !P2 ;  /* 0x634000000c187807 */ /* 0x000fc80005000000 */
[----:B------:R-:W-:Y:S01]  /*2540*/  LOP3.LUT R25, R24, 0x800fffff, R49, 0xf8, !PT ;  /* 0x800fffff18197812 */ /* 0x000fe200078ef831 */
[----:B------:R-:W-:Y:S02]  /*2550*/  IMAD.MOV.U32 R24, RZ, RZ, R48 ;  /* 0x000000ffff187224 */ /* 0x000fe400078e0030 */
[----:B------:R-:W-:-:S04]  /*2560*/  DFMA R52, R26, -R20, 1 ;  /* 0x3ff000001a34742b */ /* 0x000fc80000000814 */
[----:B------:R-:W-:-:S04]  /*2570*/  @!P3 DFMA R24, R24, 2, -R50 ;  /* 0x400000001818b82b */ /* 0x000fc80000000832 */
[----:B------:R-:W-:-:S06]  /*2580*/  DFMA R52, R26, R52, R26 ;  /* 0x000000341a34722b */ /* 0x000fcc000000001a */
[----:B------:R-:W-:Y:S02]  /*2590*/  @!P3 LOP3.LUT R13, R25, 0x7ff00000, RZ, 0xc0, !PT ;  /* 0x7ff00000190db812 */ /* 0x000fe400078ec0ff */
[----:B------:R-:W-:-:S03]  /*25a0*/  DMUL R50, R52, R24 ;  /* 0x0000001834327228 */ /* 0x000fc60000000000 */
[----:B------:R-:W-:-:S05]  /*25b0*/  VIADD R15, R13, 0xffffffff ;  /* 0xffffffff0d0f7836 */ /* 0x000fca0000000000 */
[----:B------:R-:W-:Y:S01]  /*25c0*/  DFMA R26, R50, -R20, R24 ;  /* 0x80000014321a722b */ /* 0x000fe20000000018 */
[----:B------:R-:W-:-:S04]  /*25d0*/  ISETP.GT.U32.AND P1, PT, R15, 0x7feffffe, PT ;  /* 0x7feffffe0f00780c */ /* 0x000fc80003f24070 */
[----:B------:R-:W-:-:S03]  /*25e0*/  ISETP.GT.U32.OR P1, PT, R16, 0x7feffffe, P1 ;  /* 0x7feffffe1000780c */ /* 0x000fc60000f24470 */
[----:B------:R-:W-:-:S10]  /*25f0*/  DFMA R26, R52, R26, R50 ;  /* 0x0000001a341a722b */ /* 0x000fd40000000032 */
[----:B------:R-:W-:Y:S05]  /*2600*/  @P1 BRA `(.L_x_115) ;  /* 0x0000000000781947 */ /* 0x000fea0003800000 */
[----:B------:R-:W-:Y:S02]  /*2610*/  LOP3.LUT R13, R49, 0x7ff00000, RZ, 0xc0, !PT ;  /* 0x7ff00000310d7812 */ /* 0x000fe400078ec0ff */
[----:B------:R-:W-:-:S04]  /*2620*/  LOP3.LUT R14, R23, 0x7ff00000, RZ, 0xc0, !PT ;  /* 0x7ff00000170e7812 */ /* 0x000fc800078ec0ff */
[CC--:B------:R-:W-:Y:S02]  /*2630*/  VIADDMNMX R15, R13.reuse, -R14.reuse, 0xb9600000, !PT ;  /* 0xb96000000d0f7446 */ /* 0x0c0fe4000780090e */
[----:B------:R-:W-:Y:S01]  /*2640*/  ISETP.GE.U32.AND P1, PT, R13, R14, PT ;  /* 0x0000000e0d00720c */ /* 0x000fe20003f26070 */
[----:B------:R-:W-:Y:S01]  /*2650*/  IMAD.MOV.U32 R14, RZ, RZ, RZ ;  /* 0x000000ffff0e7224 */ /* 0x000fe200078e00ff */
[----:B------:R-:W-:Y:S02]  /*2660*/  VIMNMX R15, PT, PT, R15, 0x46a00000, PT ;  /* 0x46a000000f0f7848 */ /* 0x000fe40003fe0100 */
[----:B------:R-:W-:-:S05]  /*2670*/  SEL R12, R12, 0x63400000, !P1 ;  /* 0x634000000c0c7807 */ /* 0x000fca0004800000 */
[----:B------:R-:W-:-:S04]  /*2680*/  IMAD.IADD R12, R15, 0x1, -R12 ;  /* 0x000000010f0c7824 */ /* 0x000fc800078e0a0c */
[----:B------:R-:W-:-:S06]  /*2690*/  VIADD R15, R12, 0x7fe00000 ;  /* 0x7fe000000c0f7836 */ /* 0x000fcc0000000000 */
[----:B------:R-:W-:-:S10]  /*26a0*/  DMUL R50, R26, R14 ;  /* 0x0000000e1a327228 */ /* 0x000fd40000000000 */
[----:B------:R-:W-:-:S13]  /*26b0*/  FSETP.GTU.AND P1, PT, |R51|, 1.469367938527859385e-39, PT ;  /* 0x001000003300780b */ /* 0x000fda0003f2c200 */
[----:B------:R-:W-:Y:S05]  /*26c0*/  @P1 BRA `(.L_x_116) ;  /* 0x0000000000a81947 */ /* 0x000fea0003800000 */
[----:B------:R-:W-:-:S06]  /*26d0*/  DFMA R20, R26, -R20, R24 ;  /* 0x800000141a14722b */ /* 0x000fcc0000000018 */
[----:B------:R-:W-:-:S04]  /*26e0*/  IMAD.MOV.U32 R20, RZ, RZ, RZ ;  /* 0x000000ffff147224 */ /* 0x000fc800078e00ff */
        /* <DEDUP_REMOVED lines=16> */
.L_x_115:
        /* <DEDUP_REMOVED lines=13> */
[----:B------:R-:W-:Y:S02]  /*28c0*/  @!P1 IMAD.MOV.U32 R51, RZ, RZ, R23 ;  /* 0x000000ffff339224 */ /* 0x000fe400078e0017 */
[----:B------:R-:W-:Y:S02]  /*28d0*/  @P1 IMAD.MOV.U32 R50, RZ, RZ, RZ ;  /* 0x000000ffff321224 */ /* 0x000fe400078e00ff */
[----:B------:R-:W-:Y:S01]  /*28e0*/  @P1 IMAD.MOV.U32 R51, RZ, RZ, R12 ;  /* 0x000000ffff331224 */ /* 0x000fe200078e000c */
[----:B------:R-:W-:Y:S06]  /*28f0*/  BRA `(.L_x_116) ;  /* 0x00000000001c7947 */ /* 0x000fec0003800000 */
.L_x_118:
[----:B------:R-:W-:Y:S01]  /*2900*/  LOP3.LUT R13, R23, 0x80000, RZ, 0xfc, !PT ;  /* 0x00080000170d7812 */ /* 0x000fe200078efcff */
[----:B------:R-:W-:-:S04]  /*2910*/  IMAD.MOV.U32 R50, RZ, RZ, R22 ;  /* 0x000000ffff327224 */ /* 0x000fc800078e0016 */
[----:B------:R-:W-:Y:S01]  /*2920*/  IMAD.MOV.U32 R51, RZ, RZ, R13 ;  /* 0x000000ffff337224 */ /* 0x000fe200078e000d */
[----:B------:R-:W-:Y:S06]  /*2930*/  BRA `(.L_x_116) ;  /* 0x00000000000c7947 */ /* 0x000fec0003800000 */
.L_x_117:
[----:B------:R-:W-:Y:S01]  /*2940*/  LOP3.LUT R13, R49, 0x80000, RZ, 0xfc, !PT ;  /* 0x00080000310d7812 */ /* 0x000fe200078efcff */
[----:B------:R-:W-:-:S04]  /*2950*/  IMAD.MOV.U32 R50, RZ, RZ, R48 ;  /* 0x000000ffff327224 */ /* 0x000fc800078e0030 */
[----:B------:R-:W-:-:S07]  /*2960*/  IMAD.MOV.U32 R51, RZ, RZ, R13 ;  /* 0x000000ffff337224 */ /* 0x000fce00078e000d */
.L_x_116:
[----:B------:R-:W-:Y:S05]  /*2970*/  BSYNC.RECONVERGENT B2 ;  /* 0x0000000000027941 */ /* 0x000fea0003800200 */
.L_x_114:
[----:B------:R-:W-:Y:S02]  /*2980*/  IMAD.MOV.U32 R14, RZ, RZ, R0 ;  /* 0x000000ffff0e7224 */ /* 0x000fe400078e0000 */
[----:B------:R-:W-:Y:S02]  /*2990*/  IMAD.MOV.U32 R15, RZ, RZ, 0x0 ;  /* 0x00000000ff0f7424 */ /* 0x000fe400078e00ff */
[----:B------:R-:W-:Y:S02]  /*29a0*/  IMAD.MOV.U32 R12, RZ, RZ, R50 ;  /* 0x000000ffff0c7224 */ /* 0x000fe400078e0032 */
[----:B------:R-:W-:Y:S01]  /*29b0*/  IMAD.MOV.U32 R13, RZ, RZ, R51 ;  /* 0x000000ffff0d7224 */ /* 0x000fe200078e0033 */
[----:B------:R-:W-:Y:S06]  /*29c0*/  RET.REL.NODEC R14 `(_Z7comp_FGiidddddddPdS_S_S_) ;  /* 0xffffffd40e8c7950 */ /* 0x000fec0003c3ffff */
.L_x_119:
        /* <DEDUP_REMOVED lines=11> */
.L_x_150:


//--------------------- .text._Z26set_lidDrivenCavityProblemdiiPd --------------------------
	.section	.text._Z26set_lidDrivenCavityProblemdiiPd,"ax",@progbits
	.align	128
        .global         _Z26set_lidDrivenCavityProblemdiiPd
        .type           _Z26set_lidDrivenCavityProblemdiiPd,@function
        .size           _Z26set_lidDrivenCavityProblemdiiPd,(.L_x_158 - _Z26set_lidDrivenCavityProblemdiiPd)
        .other          _Z26set_lidDrivenCavityProblemdiiPd,@"STO_CUDA_ENTRY STV_DEFAULT"
_Z26set_lidDrivenCavityProblemdiiPd:
.text._Z26set_lidDrivenCavityProblemdiiPd:
        /* <DEDUP_REMOVED lines=8> */
[----:B0-----:R-:W-:-:S05]  /*0080*/  IMAD R11, R11, UR4, R2 ;  /* 0x000000040b0b7c24 */ /* 0x001fca000f8e0202 */
[----:B------:R-:W-:-:S04]  /*0090*/  ISETP.GE.AND P0, PT, R11, R0, PT ;  /* 0x000000000b00720c */ /* 0x000fc80003f06270 */
[----:B------:R-:W-:-:S04]  /*00a0*/  ISETP.LT.OR P0, PT, R11, 0x1, P0 ;  /* 0x000000010b00780c */ /* 0x000fc80000701670 */
[----:B------:R-:W-:-:S13]  /*00b0*/  ISETP.GT.OR P0, PT, R11, R4, P0 ;  /* 0x000000040b00720c */ /* 0x000fda0000704670 */
[----:B------:R-:W-:Y:S05]  /*00c0*/  @P0 EXIT ;  /* 0x000000000000094d */ /* 0x000fea0003800000 */
[----:B------:R-:W0:Y:S01]  /*00d0*/  LDCU.64 UR6, c[0x0][0x390] ;  /* 0x00007200ff0677ac */ /* 0x000e220008000a00 */
[----:B------:R-:W-:Y:S01]  /*00e0*/  IADD3 R0, P0, PT, R11, R4, RZ ;  /* 0x000000040b007210 */ /* 0x000fe20007f1e0ff */
[----:B------:R-:W1:Y:S01]  /*00f0*/  LDC.64 R8, c[0x0][0x390] ;  /* 0x0000e400ff087b82 */ /* 0x000e620000000a00 */
[----:B------:R-:W2:Y:S02]  /*0100*/  LDCU.64 UR4, c[0x0][0x358] ;  /* 0x00006b00ff0477ac */ /* 0x000ea40008000a00 */
[----:B------:R-:W-:Y:S02]  /*0110*/  LEA.HI.X.SX32 R3, R4, RZ, 0x1, P0 ;  /* 0x000000ff04037211 */ /* 0x000fe400000f0eff */
[----:B0-----:R-:W-:-:S04]  /*0120*/  LEA R6, P0, R0, UR6, 0x3 ;  /* 0x0000000600067c11 */ /* 0x001fc8000f8018ff */
[----:B------:R-:W-:Y:S02]  /*0130*/  LEA.HI.X R7, R0, UR7, R3, 0x3, P0 ;  /* 0x0000000700077c11 */ /* 0x000fe400080f1c03 */
[----:B------:R-:W0:Y:S03]  /*0140*/  LDC.64 R2, c[0x0][0x380] ;  /* 0x0000e000ff027b82 */ /* 0x000e260000000a00 */
[----:B--2---:R-:W2:Y:S01]  /*0150*/  LDG.E.64 R4, desc[UR4][R6.64+0x10] ;  /* 0x0000100406047981 */ /* 0x004ea2000c1e1b00 */
[----:B0-----:R-:W-:-:S08]  /*0160*/  DADD R2, R2, R2 ;  /* 0x0000000002027229 */ /* 0x001fd00000000002 */
[----:B--2---:R-:W-:Y:S01]  /*0170*/  DADD R2, R2, -R4 ;  /* 0x0000000002027229 */ /* 0x004fe20000000804 */
[----:B-1----:R-:W-:-:S06]  /*0180*/  IMAD.WIDE.U32 R4, R11, 0x8, R8 ;  /* 0x000000080b047825 */ /* 0x002fcc00078e0008 */
[----:B------:R-:W-:Y:S01]  /*0190*/  STG.E.64 desc[UR4][R4.64], R2 ;  /* 0x0000000204007986 */ /* 0x000fe2000c101b04 */
[----:B------:R-:W-:Y:S05]  /*01a0*/  EXIT ;  /* 0x000000000000794d */ /* 0x000fea0003800000 */
.L_x_120:
        /* <DEDUP_REMOVED lines=13> */
.L_x_158:


//--------------------- .text._Z12set_EastBondiiiPdS_ --------------------------
	.section	.text._Z12set_EastBondiiiPdS_,"ax",@progbits
	.align	128
        .global         _Z12set_EastBondiiiPdS_
        .type           _Z12set_EastBondiiiPdS_,@function
        .size           _Z12set_EastBondiiiPdS_,(.L_x_159 - _Z12set_EastBondiiiPdS_)
        .other          _Z12set_EastBondiiiPdS_,@"STO_CUDA_ENTRY STV_DEFAULT"
_Z12set_EastBondiiiPdS_:
.text._Z12set_EastBondiiiPdS_:
[----:B------:R-:W-:Y:S01]  /*0000*/  LDC R1, c[0x0][0x37c] ;  /* 0x0000df00ff017b82 */ /* 0x000fe20000000800 */
[----:B------:R-:W0:Y:S07]  /*0010*/  S2R R5, SR_TID.X ;  /* 0x0000000000057919 */ /* 0x000e2e0000002100 */
[----:B------:R-:W1:Y:S01]  /*0020*/  LDC.64 R2, c[0x0][0x380] ;  /* 0x0000e000ff027b82 */ /* 0x000e620000000a00 */
[----:B------:R-:W2:Y:S01]  /*0030*/  LDCU UR7, c[0x0][0x388] ;  /* 0x00007100ff0777ac */ /* 0x000ea20008000800 */
[----:B------:R-:W3:Y:S06]  /*0040*/  LDCU.64 UR4, c[0x0][0x358] ;  /* 0x00006b00ff0477ac */ /* 0x000eec0008000a00 */
[----:B------:R-:W0:Y:S08]  /*0050*/  S2UR UR6, SR_CTAID.X ;  /* 0x00000000000679c3 */ /* 0x000e300000002500 */
[----:B------:R-:W0:Y:S01]  /*0060*/  LDC R0, c[0x0][0x360] ;  /* 0x0000d800ff007b82 */ /* 0x000e220000000800 */
[----:B--2---:R-:W-:Y:S01]  /*0070*/  UISETP.NE.AND UP0, UPT, UR7, 0x2, UPT ;  /* 0x000000020700788c */ /* 0x004fe2000bf05270 */
[----:B-1----:R-:W-:-:S02]  /*0080*/  VIADD R4, R3, 0x2 ;  /* 0x0000000203047836 */ /* 0x002fc40000000000 */
[----:B------:R-:W-:Y:S02]  /*0090*/  VIADD R3, R2, 0x2 ;  /* 0x0000000202037836 */ /* 0x000fe40000000000 */
[----:B0-----:R-:W-:Y:S02]  /*00a0*/  IMAD R0, R0, UR6, R5 ;  /* 0x0000000600007c24 */ /* 0x001fe4000f8e0205 */
[----:B------:R-:W-:Y:S02]  /*00b0*/  IMAD R5, R3, R4, RZ ;  /* 0x0000000403057224 */ /* 0x000fe400078e02ff */
[----:B---3--:R-:W-:Y:S05]  /*00c0*/  BRA.U !UP0, `(.L_x_121) ;  /* 0x00000005084c7547 */ /* 0x008fea000b800000 */
[----:B------:R-:W-:-:S09]  /*00d0*/  UISETP.NE.AND UP0, UPT, UR7, 0x1, UPT ;  /* 0x000000010700788c */ /* 0x000fd2000bf05270 */
[----:B------:R-:W-:Y:S05]  /*00e0*/  BRA.U UP0, `(.L_x_122) ;  /* 0x0000000100a07547 */ /* 0x000fea000b800000 */
[----:B------:R-:W-:-:S13]  /*00f0*/  ISETP.GE.AND P0, PT, R0, R5, PT ;  /* 0x000000050000720c */ /* 0x000fda0003f06270 */
[----:B------:R-:W-:Y:S05]  /*0100*/  @P0 EXIT ;  /* 0x000000000000094d */ /* 0x000fea0003800000 */
[-C--:B------:R-:W-:Y:S02]  /*0110*/  IABS R8, R3.reuse ;  /* 0x0000000300087213 */ /* 0x080fe40000000000 */
[----:B------:R-:W-:Y:S02]  /*0120*/  IABS R10, R3 ;  /* 0x00000003000a7213 */ /* 0x000fe40000000000 */
[----:B------:R-:W0:Y:S01]  /*0130*/  I2F.RP R4, R8 ;  /* 0x0000000800047306 */ /* 0x000e220000209400 */
[----:B------:R-:W-:Y:S02]  /*0140*/  ISETP.GE.AND P2, PT, R0, RZ, PT ;  /* 0x000000ff0000720c */ /* 0x000fe40003f46270 */
[----:B------:R-:W-:-:S05]  /*0150*/  IADD3 R10, PT, PT, RZ, -R10, RZ ;  /* 0x8000000aff0a7210 */ /* 0x000fca0007ffe0ff */
        /* <DEDUP_REMOVED lines=10> */
[----:B------:R-:W-:Y:S02]  /*0200*/  IMAD R7, R7, R9, R4 ;  /* 0x0000000907077224 */ /* 0x000fe400078e0204 */
[----:B------:R-:W-:-:S03]  /*0210*/  VIADD R4, R2, 0x1 ;  /* 0x0000000102047836 */ /* 0x000fc60000000000 */
[----:B------:R-:W-:-:S13]  /*0220*/  ISETP.GT.U32.AND P0, PT, R8, R7, PT ;  /* 0x000000070800720c */ /* 0x000fda0003f04070 */
[----:B------:R-:W-:Y:S01]  /*0230*/  @!P0 IMAD.IADD R7, R7, 0x1, -R8 ;  /* 0x0000000107078824 */ /* 0x000fe200078e0a08 */
[----:B------:R-:W-:-:S04]  /*0240*/  ISETP.NE.AND P0, PT, R3, RZ, PT ;  /* 0x000000ff0300720c */ /* 0x000fc80003f05270 */
[----:B------:R-:W-:-:S13]  /*0250*/  ISETP.GT.U32.AND P1, PT, R8, R7, PT ;  /* 0x000000070800720c */ /* 0x000fda0003f24070 */
[----:B------:R-:W-:-:S05]  /*0260*/  @!P1 IADD3 R7, PT, PT, R7, -R8, RZ ;  /* 0x8000000807079210 */ /* 0x000fca0007ffe0ff */
[----:B------:R-:W-:Y:S01]  /*0270*/  @!P2 IMAD.MOV R7, RZ, RZ, -R7 ;  /* 0x000000ffff07a224 */ /* 0x000fe200078e0a07 */
[----:B------:R-:W-:-:S04]  /*0280*/  @!P0 LOP3.LUT R7, RZ, R3, RZ, 0x33, !PT ;  /* 0x00000003ff078212 */ /* 0x000fc800078e33ff */
[----:B------:R-:W-:-:S04]  /*0290*/  ISETP.NE.AND P0, PT, R7, R4, PT ;  /* 0x000000040700720c */ /* 0x000fc80003f05270 */
[----:B------:R-:W-:-:S13]  /*02a0*/  ISETP.LE.OR P0, PT, R0, R4, P0 ;  /* 0x000000040000720c */ /* 0x000fda0000703670 */
[----:B------:R-:W-:Y:S05]  /*02b0*/  @P0 EXIT ;  /* 0x000000000000094d */ /* 0x000fea0003800000 */
[----:B------:R-:W-:-:S04]  /*02c0*/  IADD3 R5, PT, PT, R5, -0x2, -R2 ;  /* 0xfffffffe05057810 */ /* 0x000fc80007ffe802 */
[----:B------:R-:W-:-:S13]  /*02d0*/  ISETP.GE.AND P0, PT, R0, R5, PT ;  /* 0x000000050000720c */ /* 0x000fda0003f06270 */
[----:B------:R-:W-:Y:S05]  /*02e0*/  @P0 EXIT ;  /* 0x000000000000094d */ /* 0x000fea0003800000 */
[----:B------:R-:W0:Y:S08]  /*02f0*/  LDC.64 R2, c[0x0][0x390] ;  /* 0x0000e400ff027b82 */ /* 0x000e300000000a00 */
[----:B------:R-:W1:Y:S01]  /*0300*/  LDC.64 R4, c[0x0][0x398] ;  /* 0x0000e600ff047b82 */ /* 0x000e620000000a00 */
[----:B0-----:R-:W-:-:S05]  /*0310*/  IMAD.WIDE R2, R0, 0x8, R2 ;  /* 0x0000000800027825 */ /* 0x001fca00078e0202 */
[----:B------:R-:W-:Y:S01]  /*0320*/  STG.E.64 desc[UR4][R2.64+-0x8], RZ ;  /* 0xfffff8ff02007986 */ /* 0x000fe2000c101b04 */
[----:B-1----:R-:W-:-:S05]  /*0330*/  IMAD.WIDE R4, R0, 0x8, R4 ;  /* 0x0000000800047825 */ /* 0x002fca00078e0204 */
[----:B------:R-:W2:Y:S04]  /*0340*/  LDG.E.64 R6, desc[UR4][R4.64+-0x8] ;  /* 0xfffff80404067981 */ /* 0x000ea8000c1e1b00 */
[----:B--2---:R-:W-:Y:S01]  /*0350*/  STG.E.64 desc[UR4][R4.64], R6 ;  /* 0x0000000604007986 */ /* 0x004fe2000c101b04 */
[----:B------:R-:W-:Y:S05]  /*0360*/  EXIT ;  /* 0x000000000000794d */ /* 0x000fea0003800000 */
.L_x_122:
[----:B------:R-:W-:-:S13]  /*0370*/  ISETP.GE.AND P0, PT, R0, R5, PT ;  /* 0x000000050000720c */ /* 0x000fda0003f06270 */
[----:B------:R-:W-:Y:S05]  /*0380*/  @P0 EXIT ;  /* 0x000000000000094d */ /* 0x000fea0003800000 */
[-C--:B------:R-:W-:Y:S02]  /*0390*/  IABS R4, R3.reuse ;  /* 0x0000000300047213 */ /* 0x080fe40000000000 */
[----:B------:R-:W-:Y:S02]  /*03a0*/  IABS R10, R3 ;  /* 0x00000003000a7213 */ /* 0x000fe40000000000 */
[----:B------:R-:W0:Y:S01]  /*03b0*/  I2F.RP R8, R4 ;  /* 0x0000000400087306 */ /* 0x000e220000209400 */
[----:B------:R-:W-:Y:S02]  /*03c0*/  ISETP.GE.AND P1, PT, R0, RZ, PT ;  /* 0x000000ff0000720c */ /* 0x000fe40003f26270 */
[----:B------:R-:W-:Y:S01]  /*03d0*/  IMAD.MOV R10, RZ, RZ, -R10 ;  /* 0x000000ffff0a7224 */ /* 0x000fe200078e0a0a */
[----:B------:R-:W-:-:S04]  /*03e0*/  ISETP.NE.AND P2, PT, R3, RZ, PT ;  /* 0x000000ff0300720c */ /* 0x000fc80003f45270 */
[----:B0-----:R-:W0:Y:S02]  /*03f0*/  MUFU.RCP R8, R8 ;  /* 0x0000000800087308 */ /* 0x001e240000001000 */
[----:B0-----:R-:W-:Y:S01]  /*0400*/  VIADD R6, R8, 0xffffffe ;  /* 0x0ffffffe08067836 */ /* 0x001fe20000000000 */
[----:B------:R-:W-:-:S05]  /*0410*/  IABS R8, R0 ;  /* 0x0000000000087213 */ /* 0x000fca0000000000 */
[----:B------:R0:W1:Y:S02]  /*0420*/  F2I.FTZ.U32.TRUNC.NTZ R7, R6 ;  /* 0x0000000600077305 */ /* 0x000064000021f000 */
[----:B0-----:R-:W-:Y:S01]  /*0430*/  IMAD.MOV.U32 R6, RZ, RZ, RZ ;  /* 0x000000ffff067224 */ /* 0x001fe200078e00ff */
[----:B-1----:R-:W-:-:S05]  /*0440*/  IADD3 R9, PT, PT, RZ, -R7, RZ ;  /* 0x80000007ff097210 */ /* 0x002fca0007ffe0ff */
[----:B------:R-:W-:-:S04]  /*0450*/  IMAD R9, R9, R4, RZ ;  /* 0x0000000409097224 */ /* 0x000fc800078e02ff */
[----:B------:R-:W-:-:S04]  /*0460*/  IMAD.HI.U32 R9, R7, R9, R6 ;  /* 0x0000000907097227 */ /* 0x000fc800078e0006 */
[----:B------:R-:W-:Y:S02]  /*0470*/  IMAD.MOV.U32 R7, RZ, RZ, R10 ;  /* 0x000000ffff077224 */ /* 0x000fe400078e000a */
[----:B------:R-:W-:-:S04]  /*0480*/  IMAD.HI.U32 R9, R9, R8, RZ ;  /* 0x0000000809097227 */ /* 0x000fc800078e00ff */
[----:B------:R-:W-:-:S05]  /*0490*/  IMAD R7, R9, R7, R8 ;  /* 0x0000000709077224 */ /* 0x000fca00078e0208 */
[----:B------:R-:W-:-:S13]  /*04a0*/  ISETP.GT.U32.AND P0, PT, R4, R7, PT ;  /* 0x000000070400720c */ /* 0x000fda0003f04070 */
[----:B------:R-:W-:-:S04]  /*04b0*/  @!P0 IADD3 R7, PT, PT, R7, -R4, RZ ;  /* 0x8000000407078210 */ /* 0x000fc80007ffe0ff */
[----:B------:R-:W-:-:S13]  /*04c0*/  ISETP.GT.U32.AND P0, PT, R4, R7, PT ;  /* 0x000000070400720c */ /* 0x000fda0003f04070 */
[----:B------:R-:W-:-:S04]  /*04d0*/  @!P0 IMAD.IADD R7, R7, 0x1, -R4 ;  /* 0x0000000107078824 */ /* 0x000fc800078e0a04 */
[----:B------:R-:W-:Y:S01]  /*04e0*/  IMAD.MOV.U32 R4, RZ, RZ, R7 ;  /* 0x000000ffff047224 */ /* 0x000fe200078e0007 */
[----:B------:R-:W-:-:S03]  /*04f0*/  IADD3 R7, PT, PT, R2, 0x1, RZ ;  /* 0x0000000102077810 */ /* 0x000fc60007ffe0ff */
        /* <DEDUP_REMOVED lines=16> */
.L_x_121:
        /* <DEDUP_REMOVED lines=12> */
[----:B0-----:R-:W-:Y:S02]  /*06c0*/  HFMA2 R6, -RZ, RZ, 0, 0 ;  /* 0x00000000ff067431 */ /* 0x001fe400000001ff */
        /* <DEDUP_REMOVED lines=9> */
[----:B------:R-:W-:-:S05]  /*0760*/  @!P0 IMAD.IADD R7, R7, 0x1, -R4 ;  /* 0x0000000107078824 */ /* 0x000fca00078e0a04 */
[----:B------:R-:W-:Y:S01]  /*0770*/  MOV R4, R7 ;  /* 0x0000000700047202 */ /* 0x000fe20000000f00 */
[----:B------:R-:W-:-:S04]  /*0780*/  VIADD R7, R2, 0x1 ;  /* 0x0000000102077836 */ /* 0x000fc80000000000 */
        /* <DEDUP_REMOVED lines=13> */
[----:B------:R-:W2:Y:S02]  /*0860*/  LDG.E.64 R2, desc[UR4][R6.64+-0x8] ;  /* 0xfffff80406027981 */ /* 0x000ea4000c1e1b00 */
[----:B--2---:R-:W-:-:S07]  /*0870*/  DADD R2, -RZ, -R2 ;  /* 0x00000000ff027229 */ /* 0x004fce0000000902 */
[----:B------:R-:W-:Y:S01]  /*0880*/  STG.E.64 desc[UR4][R6.64], R2 ;  /* 0x0000000206007986 */ /* 0x000fe2000c101b04 */
[----:B------:R-:W-:Y:S05]  /*0890*/  EXIT ;  /* 0x000000000000794d */ /* 0x000fea0003800000 */
.L_x_123:
        /* <DEDUP_REMOVED lines=14> */
.L_x_159:


//--------------------- .text._Z12set_WestBondiiiPdS_ --------------------------
	.section	.text._Z12set_WestBondiiiPdS_,"ax",@progbits
	.align	128
        .global         _Z12set_WestBondiiiPdS_
        .type           _Z12set_WestBondiiiPdS_,@function
        .size           _Z12set_WestBondiiiPdS_,(.L_x_160 - _Z12set_WestBondiiiPdS_)
        .other          _Z12set_WestBondiiiPdS_,@"STO_CUDA_ENTRY STV_DEFAULT"
_Z12set_WestBondiiiPdS_:
.text._Z12set_WestBondiiiPdS_:
        /* <DEDUP_REMOVED lines=21> */
[----:B------:R-:W-:Y:S02]  /*0150*/  IADD3 R10, PT, PT, RZ, -R10, RZ ;  /* 0x8000000aff0a7210 */ /* 0x000fe40007ffe0ff */
[----:B------:R-:W-:-:S03]  /*0160*/  ISETP.NE.AND P1, PT, R3, RZ, PT ;  /* 0x000000ff0300720c */ /* 0x000fc60003f25270 */
        /* <DEDUP_REMOVED lines=13> */
[----:B------:R-:W-:-:S05]  /*0240*/  @!P0 IMAD.IADD R7, R7, 0x1, -R8 ;  /* 0x0000000107078824 */ /* 0x000fca00078e0a08 */
[----:B------:R-:W-:-:S13]  /*0250*/  ISETP.GT.U32.AND P0, PT, R8, R7, PT ;  /* 0x000000070800720c */ /* 0x000fda0003f04070 */
[----:B------:R-:W-:Y:S02]  /*0260*/  @!P0 IADD3 R7, PT, PT, R7, -R8, RZ ;  /* 0x8000000807078210 */ /* 0x000fe40007ffe0ff */
[----:B------:R-:W-:-:S03]  /*0270*/  ISETP.GT.AND P0, PT, R0, R9, PT ;  /* 0x000000090000720c */ /* 0x000fc60003f04270 */
[----:B------:R-:W-:Y:S01]  /*0280*/  @!P2 IMAD.MOV R7, RZ, RZ, -R7 ;  /* 0x000000ffff07a224 */ /* 0x000fe200078e0a07 */
[----:B------:R-:W-:-:S04]  /*0290*/  @!P1 LOP3.LUT R7, RZ, R3, RZ, 0x33, !PT ;  /* 0x00000003ff079212 */ /* 0x000fc800078e33ff */
[----:B------:R-:W-:-:S13]  /*02a0*/  ISETP.NE.OR P0, PT, R7, 0x1, !P0 ;  /* 0x000000010700780c */ /* 0x000fda0004705670 */
        /* <DEDUP_REMOVED lines=12> */
.L_x_125:
        /* <DEDUP_REMOVED lines=23> */
[----:B------:R-:W-:Y:S02]  /*04e0*/  IMAD.MOV.U32 R4, RZ, RZ, R7 ;  /* 0x000000ffff047224 */ /* 0x000fe400078e0007 */
[----:B------:R-:W-:-:S03]  /*04f0*/  VIADD R7, R2, 0x1 ;  /* 0x0000000102077836 */ /* 0x000fc60000000000 */
[----:B------:R-:W-:Y:S02]  /*0500*/  @!P2 IADD3 R4, PT, PT, -R4, RZ, RZ ;  /* 0x000000ff0404a210 */ /* 0x000fe40007ffe1ff */
[----:B------:R-:W-:Y:S02]  /*0510*/  ISETP.GT.AND P0, PT, R0, R7, PT ;  /* 0x000000070000720c */ /* 0x000fe40003f04270 */
        /* <DEDUP_REMOVED lines=14> */
.L_x_124:
        /* <DEDUP_REMOVED lines=42> */
.L_x_126:
        /* <DEDUP_REMOVED lines=14> */
.L_x_160:


//--------------------- .text._Z13set_SouthBondiiiPdS_ --------------------------
	.section	.text._Z13set_SouthBondiiiPdS_,"ax",@progbits
	.align	128
        .global         _Z13set_SouthBondiiiPdS_
        .type           _Z13set_SouthBondiiiPdS_,@function
        .size           _Z13set_SouthBondiiiPdS_,(.L_x_161 - _Z13set_SouthBondiiiPdS_)
        .other          _Z13set_SouthBondiiiPdS_,@"STO_CUDA_ENTRY STV_DEFAULT"
_Z13set_SouthBondiiiPdS_:
.text._Z13set_SouthBondiiiPdS_:
        /* <DEDUP_REMOVED lines=8> */
[----:B-1----:R-:W-:-:S02]  /*0080*/  IADD3 R0, PT, PT, R10, 0x2, RZ ;  /* 0x000000020a007810 */ /* 0x002fc40007ffe0ff */
[----:B------:R-:W-:Y:S01]  /*0090*/  IADD3 R3, PT, PT, R11, 0x2, RZ ;  /* 0x000000020b037810 */ /* 0x000fe20007ffe0ff */
[----:B0-----:R-:W-:-:S04]  /*00a0*/  IMAD R5, R5, UR6, R2 ;  /* 0x0000000605057c24 */ /* 0x001fc8000f8e0202 */
[----:B------:R-:W-:Y:S01]  /*00b0*/  IMAD R2, R0, R3, RZ ;  /* 0x0000000300027224 */ /* 0x000fe200078e02ff */
[----:B---3--:R-:W-:Y:S06]  /*00c0*/  BRA.U !UP0, `(.L_x_127) ;  /* 0x0000000108787547 */ /* 0x008fec000b800000 */
[----:B------:R-:W-:-:S09]  /*00d0*/  UISETP.NE.AND UP0, UPT, UR7, 0x1, UPT ;  /* 0x000000010700788c */ /* 0x000fd2000bf05270 */
[----:B------:R-:W-:Y:S05]  /*00e0*/  BRA.U UP0, `(.L_x_128) ;  /* 0x0000000100387547 */ /* 0x000fea000b800000 */
[----:B------:R-:W-:-:S04]  /*00f0*/  ISETP.GE.AND P0, PT, R5, R2, PT ;  /* 0x000000020500720c */ /* 0x000fc80003f06270 */
[----:B------:R-:W-:-:S04]  /*0100*/  ISETP.LT.OR P0, PT, R5, 0x1, P0 ;  /* 0x000000010500780c */ /* 0x000fc80000701670 */
[----:B------:R-:W-:-:S13]  /*0110*/  ISETP.GT.OR P0, PT, R5, R10, P0 ;  /* 0x0000000a0500720c */ /* 0x000fda0000704670 */
[----:B------:R-:W-:Y:S05]  /*0120*/  @P0 EXIT ;  /* 0x000000000000094d */ /* 0x000fea0003800000 */
[----:B------:R-:W0:Y:S01]  /*0130*/  LDC.64 R2, c[0x0][0x390] ;  /* 0x0000e400ff027b82 */ /* 0x000e220000000a00 */
[----:B------:R-:W-:-:S07]  /*0140*/  IMAD R11, R0, R11, R5 ;  /* 0x0000000b000b7224 */ /* 0x000fce00078e0205 */
[----:B------:R-:W1:Y:S01]  /*0150*/  LDC.64 R8, c[0x0][0x398] ;  /* 0x0000e600ff087b82 */ /* 0x000e620000000a00 */
[----:B0-----:R-:W-:-:S05]  /*0160*/  IMAD.WIDE R2, R11, 0x8, R2 ;  /* 0x000000080b027825 */ /* 0x001fca00078e0202 */
[----:B------:R-:W2:Y:S01]  /*0170*/  LDG.E.64 R4, desc[UR4][R2.64] ;  /* 0x0000000402047981 */ /* 0x000ea2000c1e1b00 */
[----:B------:R-:W-:-:S04]  /*0180*/  IMAD.WIDE R6, R0, 0x8, R2 ;  /* 0x0000000800067825 */ /* 0x000fc800078e0202 */
[----:B-1----:R-:W-:Y:S01]  /*0190*/  IMAD.WIDE R8, R11, 0x8, R8 ;  /* 0x000000080b087825 */ /* 0x002fe200078e0208 */
[----:B--2---:R-:W-:Y:S04]  /*01a0*/  STG.E.64 desc[UR4][R6.64], R4 ;  /* 0x0000000406007986 */ /* 0x004fe8000c101b04 */
[----:B------:R-:W-:Y:S01]  /*01b0*/  STG.E.64 desc[UR4][R8.64], RZ ;  /* 0x000000ff08007986 */ /* 0x000fe2000c101b04 */
[----:B------:R-:W-:Y:S05]  /*01c0*/  EXIT ;  /* 0x000000000000794d */ /* 0x000fea0003800000 */
.L_x_128:
        /* <DEDUP_REMOVED lines=14> */
.L_x_127:
        /* <DEDUP_REMOVED lines=9> */
[C---:B------:R-:W-:Y:S01]  /*0340*/  IADD3 R13, PT, PT, R0.reuse, R5, RZ ;  /* 0x00000005000d7210 */ /* 0x040fe20007ffe0ff */
[----:B------:R-:W-:Y:S01]  /*0350*/  IMAD.WIDE R8, R0, 0x8, R6 ;  /* 0x0000000800087825 */ /* 0x000fe200078e0206 */
[----:B--2---:R-:W-:-:S03]  /*0360*/  DADD R4, -RZ, -R2 ;  /* 0x00000000ff047229 */ /* 0x004fc60000000902 */
[----:B-1----:R-:W-:-:S04]  /*0370*/  IMAD.WIDE R2, R13, 0x8, R10 ;  /* 0x000000080d027825 */ /* 0x002fc800078e020a */
[----:B------:R-:W-:Y:S04]  /*0380*/  STG.E.64 desc[UR4][R8.64], R4 ;  /* 0x0000000408007986 */ /* 0x000fe8000c101b04 */
[----:B------:R-:W-:Y:S01]  /*0390*/  STG.E.64 desc[UR4][R2.64], RZ ;  /* 0x000000ff02007986 */ /* 0x000fe2000c101b04 */
[----:B------:R-:W-:Y:S05]  /*03a0*/  EXIT ;  /* 0x000000000000794d */ /* 0x000fea0003800000 */
.L_x_129:
        /* <DEDUP_REMOVED lines=13> */
.L_x_161:


//--------------------- .text._Z13set_NorthBondiiiPdS_ --------------------------
	.section	.text._Z13set_NorthBondiiiPdS_,"ax",@progbits
	.align	128
        .global         _Z13set_NorthBondiiiPdS_
        .type           _Z13set_NorthBondiiiPdS_,@function
        .size           _Z13set_NorthBondiiiPdS_,(.L_x_162 - _Z13set_NorthBondiiiPdS_)
        .other          _Z13set_NorthBondiiiPdS_,@"STO_CUDA_ENTRY STV_DEFAULT"
_Z13set_NorthBondiiiPdS_:
.text._Z13set_NorthBondiiiPdS_:
[----:B------:R-:W-:Y:S01]  /*0000*/  LDC R1, c[0x0][0x37c] ;  /* 0x0000df00ff017b82 */ /* 0x000fe20000000800 */
[----:B------:R-:W0:Y:S01]  /*0010*/  S2R R2, SR_TID.X ;  /* 0x0000000000027919 */ /* 0x000e220000002100 */
[----:B------:R-:W1:Y:S06]  /*0020*/  LDCU UR7, c[0x0][0x388] ;  /* 0x00007100ff0777ac */ /* 0x000e6c0008000800 */
[----:B------:R-:W2:Y:S01]  /*0030*/  LDC.64 R4, c[0x0][0x380] ;  /* 0x0000e000ff047b82 */ /* 0x000ea20000000a00 */
[----:B------:R-:W3:Y:S07]  /*0040*/  LDCU.64 UR4, c[0x0][0x358] ;  /* 0x00006b00ff0477ac */ /* 0x000eee0008000a00 */
[----:B------:R-:W0:Y:S08]  /*0050*/  S2UR UR6, SR_CTAID.X ;  /* 0x00000000000679c3 */ /* 0x000e300000002500 */
[----:B------:R-:W0:Y:S01]  /*0060*/  LDC R3, c[0x0][0x360] ;  /* 0x0000d800ff037b82 */ /* 0x000e220000000800 */
[----:B-1----:R-:W-:Y:S01]  /*0070*/  UISETP.NE.AND UP0, UPT, UR7, 0x2, UPT ;  /* 0x000000020700788c */ /* 0x002fe2000bf05270 */
[----:B--2---:R-:W-:-:S02]  /*0080*/  VIADD R5, R5, 0x2 ;  /* 0x0000000205057836 */ /* 0x004fc40000000000 */
[----:B------:R-:W-:-:S04]  /*0090*/  VIADD R0, R4, 0x2 ;  /* 0x0000000204007836 */ /* 0x000fc80000000000 */
[----:B------:R-:W-:Y:S02]  /*00a0*/  IMAD R0, R0, R5, RZ ;  /* 0x0000000500007224 */ /* 0x000fe400078e02ff */
[----:B0-----:R-:W-:Y:S01]  /*00b0*/  IMAD R3, R3, UR6, R2 ;  /* 0x0000000603037c24 */ /* 0x001fe2000f8e0202 */
[----:B---3--:R-:W-:Y:S06]  /*00c0*/  BRA.U !UP0, `(.L_x_130) ;  /* 0x0000000108a07547 */ /* 0x008fec000b800000 */
[----:B------:R-:W-:-:S09]  /*00d0*/  UISETP.NE.AND UP0, UPT, UR7, 0x1, UPT ;  /* 0x000000010700788c */ /* 0x000fd2000bf05270 */
[----:B------:R-:W-:Y:S05]  /*00e0*/  BRA.U UP0, `(.L_x_131) ;  /* 0x00000001004c7547 */ /* 0x000fea000b800000 */
[----:B------:R-:W-:-:S04]  /*00f0*/  ISETP.GE.AND P0, PT, R3, R0, PT ;  /* 0x000000000300720c */ /* 0x000fc80003f06270 */
[----:B------:R-:W-:-:S04]  /*0100*/  ISETP.LT.OR P0, PT, R3, 0x1, P0 ;  /* 0x000000010300780c */ /* 0x000fc80000701670 */
[----:B------:R-:W-:-:S13]  /*0110*/  ISETP.GT.OR P0, PT, R3, R4, P0 ;  /* 0x000000040300720c */ /* 0x000fda0000704670 */
[----:B------:R-:W-:Y:S05]  /*0120*/  @P0 EXIT ;  /* 0x000000000000094d */ /* 0x000fea0003800000 */
[----:B------:R-:W0:Y:S01]  /*0130*/  LDCU.128 UR8, c[0x0][0x390] ;  /* 0x00007200ff0877ac */ /* 0x000e220008000c00 */
[----:B------:R-:W-:Y:S01]  /*0140*/  IADD3 R0, P0, PT, R3, R4, RZ ;  /* 0x0000000403007210 */ /* 0x000fe20007f1e0ff */
[----:B------:R-:W1:Y:S03]  /*0150*/  LDC.64 R8, c[0x0][0x390] ;  /* 0x0000e400ff087b82 */ /* 0x000e660000000a00 */
[----:B------:R-:W-:Y:S01]  /*0160*/  LEA.HI.X.SX32 R5, R4, RZ, 0x1, P0 ;  /* 0x000000ff04057211 */ /* 0x000fe200000f0eff */
[----:B------:R-:W-:-:S03]  /*0170*/  IMAD.SHL.U32 R6, R0, 0x8, RZ ;  /* 0x0000000800067824 */ /* 0x000fc600078e00ff */
[----:B------:R-:W-:Y:S02]  /*0180*/  SHF.L.U64.HI R0, R0, 0x3, R5 ;  /* 0x0000000300007819 */ /* 0x000fe40000010205 */
[----:B0-----:R-:W-:-:S04]  /*0190*/  IADD3 R4, P0, PT, R6, UR8, RZ ;  /* 0x0000000806047c10 */ /* 0x001fc8000ff1e0ff */
[----:B------:R-:W-:-:S06]  /*01a0*/  IADD3.X R5, PT, PT, R0, UR9, RZ, P0, !PT ;  /* 0x0000000900057c10 */ /* 0x000fcc00087fe4ff */
[----:B------:R-:W2:Y:S01]  /*01b0*/  LDG.E.64 R4, desc[UR4][R4.64+0x10] ;  /* 0x0000100404047981 */ /* 0x000ea2000c1e1b00 */
[----:B------:R-:W-:Y:S01]  /*01c0*/  IADD3 R6, P0, PT, R6, UR10, RZ ;  /* 0x0000000a06067c10 */ /* 0x000fe2000ff1e0ff */
[----:B-1----:R-:W-:-:S03]  /*01d0*/  IMAD.WIDE.U32 R2, R3, 0x8, R8 ;  /* 0x0000000803027825 */ /* 0x002fc600078e0008 */
[----:B------:R-:W-:Y:S02]  /*01e0*/  IADD3.X R7, PT, PT, R0, UR11, RZ, P0, !PT ;  /* 0x0000000b00077c10 */ /* 0x000fe400087fe4ff */
[----:B--2---:R-:W-:Y:S04]  /*01f0*/  STG.E.64 desc[UR4][R2.64], R4 ;  /* 0x0000000402007986 */ /* 0x004fe8000c101b04 */
[----:B------:R-:W-:Y:S01]  /*0200*/  STG.E.64 desc[UR4][R6.64+0x10], RZ ;  /* 0x000010ff06007986 */ /* 0x000fe2000c101b04 */
[----:B------:R-:W-:Y:S05]  /*0210*/  EXIT ;  /* 0x000000000000794d */ /* 0x000fea0003800000 */
.L_x_131:
        /* <DEDUP_REMOVED lines=19> */
.L_x_130:
        /* <DEDUP_REMOVED lines=11> */
[----:B------:R-:W-:-:S05]  /*0400*/  IADD3.X R7, PT, PT, R0, UR9, RZ, P0, !PT ;  /* 0x0000000900077c10 */ /* 0x000fca00087fe4ff */
[----:B------:R-:W2:Y:S01]  /*0410*/  LDG.E.64 R4, desc[UR4][R6.64+0x10] ;  /* 0x0000100406047981 */ /* 0x000ea2000c1e1b00 */
[----:B------:R-:W-:Y:S01]  /*0420*/  IADD3 R10, P0, PT, R10, UR10, RZ ;  /* 0x0000000a0a0a7c10 */ /* 0x000fe2000ff1e0ff */
[----:B-1----:R-:W-:-:S03]  /*0430*/  IMAD.WIDE.U32 R8, R3, 0x8, R8 ;  /* 0x0000000803087825 */ /* 0x002fc600078e0008 */
[----:B------:R-:W-:Y:S01]  /*0440*/  IADD3.X R11, PT, PT, R0, UR11, RZ, P0, !PT ;  /* 0x0000000b000b7c10 */ /* 0x000fe200087fe4ff */
[----:B--2---:R-:W-:-:S07]  /*0450*/  DADD R4, -RZ, -R4 ;  /* 0x00000000ff047229 */ /* 0x004fce0000000904 */
[----:B------:R-:W-:Y:S04]  /*0460*/  STG.E.64 desc[UR4][R8.64], R4 ;  /* 0x0000000408007986 */ /* 0x000fe8000c101b04 */
[----:B------:R-:W-:Y:S01]  /*0470*/  STG.E.64 desc[UR4][R10.64+0x10], RZ ;  /* 0x000010ff0a007986 */ /* 0x000fe2000c101b04 */
[----:B------:R-:W-:Y:S05]  /*0480*/  EXIT ;  /* 0x000000000000794d */ /* 0x000fea0003800000 */
.L_x_132:
        /* <DEDUP_REMOVED lines=15> */
.L_x_162:


//--------------------- .text._Z15dt_reductionMaxiiPdS_ --------------------------
	.section	.text._Z15dt_reductionMaxiiPdS_,"ax",@progbits
	.align	128
        .global         _Z15dt_reductionMaxiiPdS_
        .type           _Z15dt_reductionMaxiiPdS_,@function
        .size           _Z15dt_reductionMaxiiPdS_,(.L_x_163 - _Z15dt_reductionMaxiiPdS_)
        .other          _Z15dt_reductionMaxiiPdS_,@"STO_CUDA_ENTRY STV_DEFAULT"
_Z15dt_reductionMaxiiPdS_:
.text._Z15dt_reductionMaxiiPdS_:
[----:B------:R-:W-:Y:S01]  /*0000*/  LDC R1, c[0x0][0x37c] ;  /* 0x0000df00ff017b82 */ /* 0x000fe20000000800 */
[----:B------:R-:W0:Y:S07]  /*0010*/  S2R R0, SR_CTAID.X ;  /* 0x0000000000007919 */ /* 0x000e2e0000002500 */
[----:B------:R-:W1:Y:S01]  /*0020*/  LDC.64 R10, c[0x0][0x380] ;  /* 0x0000e000ff0a7b82 */ /* 0x000e620000000a00 */
[----:B------:R-:W2:Y:S01]  /*0030*/  LDCU UR4, c[0x0][0x360] ;  /* 0x00006c00ff0477ac */ /* 0x000ea20008000800 */
[----:B------:R-:W-:Y:S01]  /*0040*/  BSSY.RECONVERGENT B0, `(.L_x_133) ;  /* 0x000003c000007945 */ /* 0x000fe20003800200 */
[----:B------:R-:W0:Y:S01]  /*0050*/  S2R R7, SR_TID.X ;  /* 0x0000000000077919 */ /* 0x000e220000002100 */
[----:B------:R-:W-:Y:S01]  /*0060*/  CS2R R2, SRZ ;  /* 0x0000000000027805 */ /* 0x000fe2000001ff00 */
[----:B------:R-:W3:Y:S01]  /*0070*/  LDCU.64 UR6, c[0x0][0x358] ;  /* 0x00006b00ff0677ac */ /* 0x000ee20008000a00 */
[----:B------:R-:W4:Y:S01]  /*0080*/  LDCU UR5, c[0x0][0x380] ;  /* 0x00007000ff0577ac */ /* 0x000f220008000800 */
[----:B--2---:R-:W-:-:S02]  /*0090*/  IMAD.U32 R6, RZ, RZ, UR4 ;  /* 0x00000004ff067e24 */ /* 0x004fc4000f8e00ff */
[----:B-1----:R-:W-:Y:S02]  /*00a0*/  VIADD R9, R11, 0x2 ;  /* 0x000000020b097836 */ /* 0x002fe40000000000 */
[----:B------:R-:W-:-:S04]  /*00b0*/  VIADD R8, R10, 0x2 ;  /* 0x000000020a087836 */ /* 0x000fc80000000000 */
[----:B------:R-:W-:Y:S02]  /*00c0*/  IMAD R9, R8, R9, RZ ;  /* 0x0000000908097224 */ /* 0x000fe400078e02ff */
[----:B0-----:R-:W-:-:S05]  /*00d0*/  IMAD R13, R0, UR4, R7 ;  /* 0x00000004000d7c24 */ /* 0x001fca000f8e0207 */
[----:B------:R-:W-:-:S13]  /*00e0*/  ISETP.GE.AND P0, PT, R13, R9, PT ;  /* 0x000000090d00720c */ /* 0x000fda0003f06270 */
[----:B---34-:R-:W-:Y:S05]  /*00f0*/  @P0 BRA `(.L_x_134) ;  /* 0x0000000000c00947 */ /* 0x018fea0003800000 */
[----:B------:R-:W0:Y:S01]  /*0100*/  LDC.64 R4, c[0x0][0x390] ;  /* 0x0000e400ff047b82 */ /* 0x000e220000000a00 */
[----:B------:R-:W1:Y:S01]  /*0110*/  LDCU UR4, c[0x0][0x370] ;  /* 0x00006e00ff0477ac */ /* 0x000e620008000800 */
[----:B------:R-:W-:Y:S01]  /*0120*/  VIADD R10, R10, 0x1 ;  /* 0x000000010a0a7836 */ /* 0x000fe20000000000 */
[----:B------:R-:W-:Y:S01]  /*0130*/  CS2R R2, SRZ ;  /* 0x0000000000027805 */ /* 0x000fe2000001ff00 */
[----:B------:R-:W-:Y:S02]  /*0140*/  IMAD.IADD R12, R9, 0x1, -R8 ;  /* 0x00000001090c7824 */ /* 0x000fe400078e0a08 */
[----:B-1----:R-:W-:-:S07]  /*0150*/  IMAD R11, R6, UR4, RZ ;  /* 0x00000004060b7c24 */ /* 0x002fce000f8e02ff */
.L_x_137:
[C---:B------:R-:W-:Y:S01]  /*0160*/  ISETP.GE.AND P0, PT, R13.reuse, R12, PT ;  /* 0x0000000c0d00720c */ /* 0x040fe20003f06270 */
[----:B------:R-:W-:Y:S03]  /*0170*/  BSSY.RECONVERGENT B1, `(.L_x_135) ;  /* 0x0000025000017945 */ /* 0x000fe60003800200 */
[----:B------:R-:W-:-:S13]  /*0180*/  ISETP.LE.OR P0, PT, R13, R10, P0 ;  /* 0x0000000a0d00720c */ /* 0x000fda0000703670 */
[----:B------:R-:W-:Y:S05]  /*0190*/  @P0 BRA `(.L_x_136) ;  /* 0x0000000000880947 */ /* 0x000fea0003800000 */
[-C--:B------:R-:W-:Y:S02]  /*01a0*/  IABS R16, R8.reuse ;  /* 0x0000000800107213 */ /* 0x080fe40000000000 */
[----:B------:R-:W-:Y:S02]  /*01b0*/  IABS R20, R8 ;  /* 0x0000000800147213 */ /* 0x000fe40000000000 */
[----:B------:R-:W1:Y:S01]  /*01c0*/  I2F.RP R17, R16 ;  /* 0x0000001000117306 */ /* 0x000e620000209400 */
[----:B------:R-:W-:Y:S02]  /*01d0*/  IABS R18, R13 ;  /* 0x0000000d00127213 */ /* 0x000fe40000000000 */
[----:B------:R-:W-:-:S05]  /*01e0*/  ISETP.GE.AND P2, PT, R13, RZ, PT ;  /* 0x000000ff0d00720c */ /* 0x000fca0003f46270 */
[----:B-1----:R-:W1:Y:S02]  /*01f0*/  MUFU.RCP R17, R17 ;  /* 0x0000001100117308 */ /* 0x002e640000001000 */
[----:B-1----:R-:W-:Y:S02]  /*0200*/  VIADD R14, R17, 0xffffffe ;  /* 0x0ffffffe110e7836 */ /* 0x002fe40000000000 */
[----:B------:R-:W-:-:S04]  /*0210*/  IMAD.MOV R17, RZ, RZ, -R20 ;  /* 0x000000ffff117224 */ /* 0x000fc800078e0a14 */
[----:B------:R1:W2:Y:S02]  /*0220*/  F2I.FTZ.U32.TRUNC.NTZ R15, R14 ;  /* 0x0000000e000f7305 */ /* 0x0002a4000021f000 */
[----:B-1----:R-:W-:Y:S02]  /*0230*/  HFMA2 R14, -RZ, RZ, 0, 0 ;  /* 0x00000000ff0e7431 */ /* 0x002fe400000001ff */
[----:B--2---:R-:W-:-:S04]  /*0240*/  IMAD.MOV R19, RZ, RZ, -R15 ;  /* 0x000000ffff137224 */ /* 0x004fc800078e0a0f */
[----:B------:R-:W-:-:S04]  /*0250*/  IMAD R19, R19, R16, RZ ;  /* 0x0000001013137224 */ /* 0x000fc800078e02ff */
[----:B------:R-:W-:-:S06]  /*0260*/  IMAD.HI.U32 R15, R15, R19, R14 ;  /* 0x000000130f0f7227 */ /* 0x000fcc00078e000e */
        /* <DEDUP_REMOVED lines=9> */
[----:B------:R-:W-:-:S04]  /*0300*/  ISETP.GT.AND P0, PT, R15, UR5, PT ;  /* 0x000000050f007c0c */ /* 0x000fc8000bf04270 */
[----:B------:R-:W-:-:S13]  /*0310*/  ISETP.LT.OR P0, PT, R15, 0x1, P0 ;  /* 0x000000010f00780c */ /* 0x000fda0000701670 */
[----:B------:R-:W-:Y:S05]  /*0320*/  @P0 BRA `(.L_x_136) ;  /* 0x0000000000240947 */ /* 0x000fea0003800000 */
[----:B0-----:R-:W-:-:S06]  /*0330*/  IMAD.WIDE R14, R13, 0x8, R4 ;  /* 0x000000080d0e7825 */ /* 0x001fcc00078e0204 */
[----:B------:R-:W2:Y:S02]  /*0340*/  LDG.E.64 R14, desc[UR6][R14.64] ;  /* 0x000000060e0e7981 */ /* 0x000ea4000c1e1b00 */
[----:B--2---:R-:W-:Y:S02]  /*0350*/  DADD R16, -RZ, -R14 ;  /* 0x00000000ff107229 */ /* 0x004fe4000000090e */
[----:B------:R-:W-:-:S08]  /*0360*/  DSETP.GEU.AND P0, PT, R14, RZ, PT ;  /* 0x000000ff0e00722a */ /* 0x000fd00003f0e000 */
[----:B------:R-:W-:Y:S02]  /*0370*/  FSEL R16, R16, R14, !P0 ;  /* 0x0000000e10107208 */ /* 0x000fe40004000000 */
[----:B------:R-:W-:-:S06]  /*0380*/  FSEL R17, R17, R15, !P0 ;  /* 0x0000000f11117208 */ /* 0x000fcc0004000000 */
[----:B------:R-:W-:-:S14]  /*0390*/  DSETP.GEU.AND P0, PT, R2, R16, PT ;  /* 0x000000100200722a */ /* 0x000fdc0003f0e000 */
[----:B------:R-:W-:Y:S01]  /*03a0*/  @!P0 IMAD.MOV.U32 R2, RZ, RZ, R16 ;  /* 0x000000ffff028224 */ /* 0x000fe200078e0010 */
[----:B------:R-:W-:-:S07]  /*03b0*/  @!P0 MOV R3, R17 ;  /* 0x0000001100038202 */ /* 0x000fce0000000f00 */
.L_x_136:
[----:B------:R-:W-:Y:S05]  /*03c0*/  BSYNC.RECONVERGENT B1 ;  /* 0x0000000000017941 */ /* 0x000fea0003800200 */
.L_x_135:
[----:B------:R-:W-:-:S05]  /*03d0*/  IMAD.IADD R13, R11, 0x1, R13 ;  /* 0x000000010b0d7824 */ /* 0x000fca00078e020d */
[----:B------:R-:W-:-:S13]  /*03e0*/  ISETP.GE.AND P0, PT, R13, R9, PT ;  /* 0x000000090d00720c */ /* 0x000fda0003f06270 */
[----:B------:R-:W-:Y:S05]  /*03f0*/  @!P0 BRA `(.L_x_137) ;  /* 0xfffffffc00588947 */ /* 0x000fea000383ffff */
.L_x_134:
[----:B------:R-:W-:Y:S05]  /*0400*/  BSYNC.RECONVERGENT B0 ;  /* 0x0000000000007941 */ /* 0x000fea0003800200 */
.L_x_133:
[----:B------:R-:W1:Y:S01]  /*0410*/  S2UR UR5, SR_CgaCtaId ;  /* 0x00000000000579c3 */ /* 0x000e620000008800 */
[----:B------:R-:W-:Y:S01]  /*0420*/  UMOV UR4, 0x400 ;  /* 0x0000040000047882 */ /* 0x000fe20000000000 */
[----:B------:R-:W-:Y:S01]  /*0430*/  ISETP.GE.U32.AND P0, PT, R6, 0x2, PT ;  /* 0x000000020600780c */ /* 0x000fe20003f06070 */
[----:B-1----:R-:W-:-:S06]  /*0440*/  ULEA UR4, UR5, UR4, 0x18 ;  /* 0x0000000405047291 */ /* 0x002fcc000f8ec0ff */
[----:B------:R-:W-:-:S05]  /*0450*/  LEA R9, R7, UR4, 0x3 ;  /* 0x0000000407097c11 */ /* 0x000fca000f8e18ff */
[----:B------:R1:W-:Y:S01]  /*0460*/  STS.64 [R9], R2 ;  /* 0x0000000209007388 */ /* 0x0003e20000000a00 */
[----:B------:R-:W-:Y:S06]  /*0470*/  BAR.SYNC.DEFER_BLOCKING 0x0 ;  /* 0x0000000000007b1d */ /* 0x000fec0000010000 */
[----:B------:R-:W-:Y:S05]  /*0480*/  @!P0 BRA `(.L_x_138) ;  /* 0x0000000000388947 */ /* 0x000fea0003800000 */
.L_x_141:
[--C-:B------:R-:W-:Y:S01]  /*0490*/  IMAD.MOV.U32 R8, RZ, RZ, R6.reuse ;  /* 0x000000ffff087224 */ /* 0x100fe200078e0006 */
[----:B------:R-:W-:Y:S01]  /*04a0*/  SHF.R.U32.HI R6, RZ, 0x1, R6 ;  /* 0x00000001ff067819 */ /* 0x000fe20000011606 */
[----:B------:R-:W-:Y:S03]  /*04b0*/  BSSY.RECONVERGENT B0, `(.L_x_139) ;  /* 0x0000008000007945 */ /* 0x000fe60003800200 */
[----:B------:R-:W-:-:S13]  /*04c0*/  ISETP.GE.U32.AND P0, PT, R7, R6, PT ;  /* 0x000000060700720c */ /* 0x000fda0003f06070 */
[----:B--2---:R-:W-:Y:S05]  /*04d0*/  @P0 BRA `(.L_x_140) ;  /* 0x0000000000140947 */ /* 0x004fea0003800000 */
[----:B0-----:R-:W-:Y:S01]  /*04e0*/  IMAD R4, R6, 0x8, R9 ;  /* 0x0000000806047824 */ /* 0x001fe200078e0209 */
[----:B-1----:R-:W-:Y:S05]  /*04f0*/  LDS.64 R2, [R9] ;  /* 0x0000000009027984 */ /* 0x002fea0000000a00 */
[----:B------:R-:W0:Y:S02]  /*0500*/  LDS.64 R4, [R4] ;  /* 0x0000000004047984 */ /* 0x000e240000000a00 */
[----:B0-----:R-:W-:-:S14]  /*0510*/  DSETP.GEU.AND P0, PT, R2, R4, PT ;  /* 0x000000040200722a */ /* 0x001fdc0003f0e000 */
[----:B------:R2:W-:Y:S02]  /*0520*/  @!P0 STS.64 [R9], R4 ;  /* 0x0000000409008388 */ /* 0x0005e40000000a00 */
.L_x_140:
[----:B------:R-:W-:Y:S05]  /*0530*/  BSYNC.RECONVERGENT B0 ;  /* 0x0000000000007941 */ /* 0x000fea0003800200 */
.L_x_139:
[----:B------:R-:W-:Y:S01]  /*0540*/  BAR.SYNC.DEFER_BLOCKING 0x0 ;  /* 0x0000000000007b1d */ /* 0x000fe20000010000 */
[----:B------:R-:W-:-:S13]  /*0550*/  ISETP.GT.U32.AND P0, PT, R8, 0x3, PT ;  /* 0x000000030800780c */ /* 0x000fda0003f04070 */
[----:B------:R-:W-:Y:S05]  /*0560*/  @P0 BRA `(.L_x_141) ;  /* 0xfffffffc00c80947 */ /* 0x000fea000383ffff */
.L_x_138:
[----:B------:R-:W-:-:S13]  /*0570*/  ISETP.NE.AND P0, PT, R7, RZ, PT ;  /* 0x000000ff0700720c */ /* 0x000fda0003f05270 */
[----:B------:R-:W-:Y:S05]  /*0580*/  @P0 EXIT ;  /* 0x000000000000094d */ /* 0x000fea0003800000 */
[----:B------:R-:W3:Y:S01]  /*0590*/  S2UR UR5, SR_CgaCtaId ;  /* 0x00000000000579c3 */ /* 0x000ee20000008800 */
[----:B------:R-:W-:-:S07]  /*05a0*/  UMOV UR4, 0x400 ;  /* 0x0000040000047882 */ /* 0x000fce0000000000 */
[----:B0-2---:R-:W0:Y:S01]  /*05b0*/  LDC.64 R4, c[0x0][0x388] ;  /* 0x0000e200ff047b82 */ /* 0x005e220000000a00 */
[----:B---3--:R-:W-:Y:S01]  /*05c0*/  ULEA UR4, UR5, UR4, 0x18 ;  /* 0x0000000405047291 */ /* 0x008fe2000f8ec0ff */
[----:B0-----:R-:W-:-:S08]  /*05d0*/  IMAD.WIDE.U32 R4, R0, 0x8, R4 ;  /* 0x0000000800047825 */ /* 0x001fd000078e0004 */
[----:B-1----:R-:W0:Y:S04]  /*05e0*/  LDS.64 R2, [UR4] ;  /* 0x00000004ff027984 */ /* 0x002e280008000a00 */
[----:B0-----:R-:W-:Y:S01]  /*05f0*/  STG.E.64 desc[UR6][R4.64], R2 ;  /* 0x0000000204007986 */ /* 0x001fe2000c101b06 */
[----:B------:R-:W-:Y:S05]  /*0600*/  EXIT ;  /* 0x000000000000794d */ /* 0x000fea0003800000 */
.L_x_142:
        /* <DEDUP_REMOVED lines=15> */
.L_x_163:


//--------------------- .text._Z8init_UVPiidddPdS_S_S_S_S_ --------------------------
	.section	.text._Z8init_UVPiidddPdS_S_S_S_S_,"ax",@progbits
	.align	128
        .global         _Z8init_UVPiidddPdS_S_S_S_S_
        .type           _Z8init_UVPiidddPdS_S_S_S_S_,@function
        .size           _Z8init_UVPiidddPdS_S_S_S_S_,(.L_x_164 - _Z8init_UVPiidddPdS_S_S_S_S_)
        .other          _Z8init_UVPiidddPdS_S_S_S_S_,@"STO_CUDA_ENTRY STV_DEFAULT"
_Z8init_UVPiidddPdS_S_S_S_S_:
.text._Z8init_UVPiidddPdS_S_S_S_S_:
[----:B------:R-:W-:Y:S01]  /*0000*/  LDC R1, c[0x0][0x37c] ;  /* 0x0000df00ff017b82 */ /* 0x000fe20000000800 */
[----:B------:R-:W0:Y:S07]  /*0010*/  S2R R0, SR_TID.X ;  /* 0x0000000000007919 */ /* 0x000e2e0000002100 */
[----:B------:R-:W0:Y:S01]  /*0020*/  S2UR UR6, SR_CTAID.X ;  /* 0x00000000000679c3 */ /* 0x000e220000002500 */
[----:B------:R-:W1:Y:S07]  /*0030*/  LDCU.64 UR4, c[0x0][0x380] ;  /* 0x00007000ff0477ac */ /* 0x000e6e0008000a00 */
[----:B------:R-:W0:Y:S01]  /*0040*/  LDC R21, c[0x0][0x360] ;  /* 0x0000d800ff157b82 */ /* 0x000e220000000800 */
[----:B-1----:R-:W-:-:S02]  /*0050*/  UIADD3 UR4, UPT, UPT, UR4, 0x2, URZ ;  /* 0x0000000204047890 */ /* 0x002fc4000fffe0ff */
[----:B------:R-:W-:-:S04]  /*0060*/  UIADD3 UR5, UPT, UPT, UR5, 0x2, URZ ;  /* 0x0000000205057890 */ /* 0x000fc8000fffe0ff */
[----:B------:R-:W-:Y:S01]  /*0070*/  UIMAD UR4, UR4, UR5, URZ ;  /* 0x00000005040472a4 */ /* 0x000fe2000f8e02ff */
[----:B0-----:R-:W-:-:S05]  /*0080*/  IMAD R21, R21, UR6, R0 ;  /* 0x0000000615157c24 */ /* 0x001fca000f8e0200 */
[----:B------:R-:W-:-:S13]  /*0090*/  ISETP.GE.AND P0, PT, R21, UR4, PT ;  /* 0x0000000415007c0c */ /* 0x000fda000bf06270 */
[----:B------:R-:W-:Y:S05]  /*00a0*/  @P0 EXIT ;  /* 0x000000000000094d */ /* 0x000fea0003800000 */
[----:B------:R-:W0:Y:S01]  /*00b0*/  LDC.64 R8, c[0x0][0x3a0] ;  /* 0x0000e800ff087b82 */ /* 0x000e220000000a00 */
[----:B------:R-:W1:Y:S07]  /*00c0*/  LDCU.64 UR4, c[0x0][0x358] ;  /* 0x00006b00ff0477ac */ /* 0x000e6e0008000a00 */
[----:B------:R-:W2:Y:S08]  /*00d0*/  LDC.64 R10, c[0x0][0x3a8] ;  /* 0x0000ea00ff0a7b82 */ /* 0x000eb00000000a00 */
[----:B------:R-:W3:Y:S08]  /*00e0*/  LDC.64 R12, c[0x0][0x3b0] ;  /* 0x0000ec00ff0c7b82 */ /* 0x000ef00000000a00 */
[----:B------:R-:W4:Y:S01]  /*00f0*/  LDC.64 R14, c[0x0][0x3b8] ;  /* 0x0000ee00ff0e7b82 */ /* 0x000f220000000a00 */
[----:B0-----:R-:W-:-:S07]  /*0100*/  IMAD.WIDE R8, R21, 0x8, R8 ;  /* 0x0000000815087825 */ /* 0x001fce00078e0208 */
[----:B------:R-:W0:Y:S01]  /*0110*/  LDC.64 R16, c[0x0][0x3c0] ;  /* 0x0000f000ff107b82 */ /* 0x000e220000000a00 */
[----:B--2---:R-:W-:-:S07]  /*0120*/  IMAD.WIDE R10, R21, 0x8, R10 ;  /* 0x00000008150a7825 */ /* 0x004fce00078e020a */
[----:B------:R-:W1:Y:S01]  /*0130*/  LDC.64 R18, c[0x0][0x388] ;  /* 0x0000e200ff127b82 */ /* 0x000e620000000a00 */
[----:B---3--:R-:W-:-:S07]  /*0140*/  IMAD.WIDE R12, R21, 0x8, R12 ;  /* 0x00000008150c7825 */ /* 0x008fce00078e020c */
[----:B------:R-:W2:Y:S01]  /*0150*/  LDC.64 R6, c[0x0][0x3c8] ;  /* 0x0000f200ff067b82 */ /* 0x000ea20000000a00 */
[----:B----4-:R-:W-:-:S07]  /*0160*/  IMAD.WIDE R14, R21, 0x8, R14 ;  /* 0x00000008150e7825 */ /* 0x010fce00078e020e */
[----:B------:R-:W3:Y:S01]  /*0170*/  LDC.64 R2, c[0x0][0x390] ;  /* 0x0000e400ff027b82 */ /* 0x000ee20000000a00 */
[----:B0-----:R-:W-:-:S07]  /*0180*/  IMAD.WIDE R16, R21, 0x8, R16 ;  /* 0x0000000815107825 */ /* 0x001fce00078e0210 */
[----:B------:R-:W0:Y:S01]  /*0190*/  LDC.64 R4, c[0x0][0x398] ;  /* 0x0000e600ff047b82 */ /* 0x000e220000000a00 */
[----:B-1----:R-:W-:Y:S01]  /*01a0*/  STG.E.64 desc[UR4][R8.64], R18 ;  /* 0x0000001208007986 */ /* 0x002fe2000c101b04 */
[----:B--2---:R-:W-:-:S03]  /*01b0*/  IMAD.WIDE R6, R21, 0x8, R6 ;  /* 0x0000000815067825 */ /* 0x004fc600078e0206 */
[----:B---3--:R-:W-:Y:S04]  /*01c0*/  STG.E.64 desc[UR4][R10.64], R2 ;  /* 0x000000020a007986 */ /* 0x008fe8000c101b04 */
[----:B0-----:R-:W-:Y:S04]  /*01d0*/  STG.E.64 desc[UR4][R12.64], R4 ;  /* 0x000000040c007986 */ /* 0x001fe8000c101b04 */
[----:B------:R-:W-:Y:S04]  /*01e0*/  STG.E.64 desc[UR4][R14.64], RZ ;  /* 0x000000ff0e007986 */ /* 0x000fe8000c101b04 */
[----:B------:R-:W-:Y:S04]  /*01f0*/  STG.E.64 desc[UR4][R16.64], RZ ;  /* 0x000000ff10007986 */ /* 0x000fe8000c101b04 */
[----:B------:R-:W-:Y:S01]  /*0200*/  STG.E.64 desc[UR4][R6.64], RZ ;  /* 0x000000ff06007986 */ /* 0x000fe2000c101b04 */
[----:B------:R-:W-:Y:S05]  /*0210*/  EXIT ;  /* 0x000000000000794d */ /* 0x000fea0003800000 */
.L_x_143:
        /* <DEDUP_REMOVED lines=14> */
.L_x_164:


//--------------------- .nv.shared.reserved.0     --------------------------
	.section	.nv.shared.reserved.0,"aw",@nobits
	.weak		__nv_reservedSMEM_offset_0_alias
	.size		__nv_reservedSMEM_offset_0_alias, 0, 64
	.other		__nv_reservedSMEM_offset_0_alias,@"STO_CUDA_RESERVED_SHARED STV_DEFAULT"
__nv_reservedSMEM_offset_0_alias:
	.zero		0
	.zero		64


//--------------------- .nv.shared._Z12reductionMaxiiPdS_S_ --------------------------
	.section	.nv.shared._Z12reductionMaxiiPdS_S_,"aw",@nobits
	.sectionflags	@""
	.align	8
.nv.shared._Z12reductionMaxiiPdS_S_:
	.zero		3072


//--------------------- .nv.shared._Z15dt_reductionMaxiiPdS_ --------------------------
	.section	.nv.shared._Z15dt_reductionMaxiiPdS_,"aw",@nobits
	.sectionflags	@""
	.align	8
.nv.shared._Z15dt_reductionMaxiiPdS_:
	.zero		3072


//--------------------- .nv.constant0._Z10d_adap_VeliidddPdS_S_S_S_S_S_S_S_ --------------------------
	.section	.nv.constant0._Z10d_adap_VeliidddPdS_S_S_S_S_S_S_S_,"a",@progbits
	.sectionflags	@""
	.align	4
.nv.constant0._Z10d_adap_VeliidddPdS_S_S_S_S_S_S_S_:
	.zero		1000


//--------------------- .nv.constant0._Z9black_SORiidPdS_S_S_S_S_S_S_S_S_ --------------------------
	.section	.nv.constant0._Z9black_SORiidPdS_S_S_S_S_S_S_S_S_,"a",@progbits
	.sectionflags	@""
	.align	4
.nv.constant0._Z9black_SORiidPdS_S_S_S_S_S_S_S_S_:
	.zero		992


//--------------------- .nv.constant0._Z7red_SORiidPdS_S_S_S_S_S_S_S_S_ --------------------------
	.section	.nv.constant0._Z7red_SORiidPdS_S_S_S_S_S_S_S_S_,"a",@progbits
	.sectionflags	@""
	.align	4
.nv.constant0._Z7red_SORiidPdS_S_S_S_S_S_S_S_S_:
	.zero		992


//--------------------- .nv.constant0._Z12reductionMaxiiPdS_S_ --------------------------
	.section	.nv.constant0._Z12reductionMaxiiPdS_S_,"a",@progbits
	.sectionflags	@""
	.align	4
.nv.constant0._Z12reductionMaxiiPdS_S_:
	.zero		928


//--------------------- .nv.constant0._Z20build_poisson_systemiiddPdS_S_S_S_ --------------------------
	.section	.nv.constant0._Z20build_poisson_systemiiddPdS_S_S_S_,"a",@progbits
	.sectionflags	@""
	.align	4
.nv.constant0._Z20build_poisson_systemiiddPdS_S_S_S_:
	.zero		960


//--------------------- .nv.constant0._Z8comp_RHSiidddPdS_S_ --------------------------
	.section	.nv.constant0._Z8comp_RHSiidddPdS_S_,"a",@progbits
	.sectionflags	@""
	.align	4
.nv.constant0._Z8comp_RHSiidddPdS_S_:
	.zero		952


//--------------------- .nv.constant0._Z7comp_FGiidddddddPdS_S_S_ --------------------------
	.section	.nv.constant0._Z7comp_FGiidddddddPdS_S_S_,"a",@progbits
	.sectionflags	@""
	.align	4
.nv.constant0._Z7comp_FGiidddddddPdS_S_S_:
	.zero		992


//--------------------- .nv.constant0._Z26set_lidDrivenCavityProblemdiiPd --------------------------
	.section	.nv.constant0._Z26set_lidDrivenCavityProblemdiiPd,"a",@progbits
	.sectionflags	@""
	.align	4
.nv.constant0._Z26set_lidDrivenCavityProblemdiiPd:
	.zero		920


//--------------------- .nv.constant0._Z12set_EastBondiiiPdS_ --------------------------
	.section	.nv.constant0._Z12set_EastBondiiiPdS_,"a",@progbits
	.sectionflags	@""
	.align	4
.nv.constant0._Z12set_EastBondiiiPdS_:
	.zero		928


//--------------------- .nv.constant0._Z12set_WestBondiiiPdS_ --------------------------
	.section	.nv.constant0._Z12set_WestBondiiiPdS_,"a",@progbits
	.sectionflags	@""
	.align	4
.nv.constant0._Z12set_WestBondiiiPdS_:
	.zero		928


//--------------------- .nv.constant0._Z13set_SouthBondiiiPdS_ --------------------------
	.section	.nv.constant0._Z13set_SouthBondiiiPdS_,"a",@progbits
	.sectionflags	@""
	.align	4
.nv.constant0._Z13set_SouthBondiiiPdS_:
	.zero		928


//--------------------- .nv.constant0._Z13set_NorthBondiiiPdS_ --------------------------
	.section	.nv.constant0._Z13set_NorthBondiiiPdS_,"a",@progbits
	.sectionflags	@""
	.align	4
.nv.constant0._Z13set_NorthBondiiiPdS_:
	.zero		928


//--------------------- .nv.constant0._Z15dt_reductionMaxiiPdS_ --------------------------
	.section	.nv.constant0._Z15dt_reductionMaxiiPdS_,"a",@progbits
	.sectionflags	@""
	.align	4
.nv.constant0._Z15dt_reductionMaxiiPdS_:
	.zero		920


//--------------------- .nv.constant0._Z8init_UVPiidddPdS_S_S_S_S_ --------------------------
	.section	.nv.constant0._Z8init_UVPiidddPdS_S_S_S_S_,"a",@progbits
	.sectionflags	@""
	.align	4
.nv.constant0._Z8init_UVPiidddPdS_S_S_S_S_:
	.zero		976


//--------------------- SYMBOLS --------------------------

	.type		.nv.reservedSmem.offset0,@object
	.size		.nv.reservedSmem.offset0,0x4
	.type		.nv.reservedSmem.cap,@object
	.size		.nv.reservedSmem.cap,0x4
